//
// Generated by NVIDIA NVVM Compiler
//
// Compiler Build ID: CL-36424714
// Cuda compilation tools, release 13.0, V13.0.88
// Based on NVVM 20.0.0
//

.version 9.0
.target sm_100
.address_size 64

	// .globl	_Z6conv2diPfS_S_iiiiii
.extern .shared .align 16 .b8 kernel_local[];
.extern .shared .align 16 .b8 out_local[];

.visible .entry _Z6conv2diPfS_S_iiiiii(
	.param .u32 _Z6conv2diPfS_S_iiiiii_param_0,
	.param .u64 .ptr .align 1 _Z6conv2diPfS_S_iiiiii_param_1,
	.param .u64 .ptr .align 1 _Z6conv2diPfS_S_iiiiii_param_2,
	.param .u64 .ptr .align 1 _Z6conv2diPfS_S_iiiiii_param_3,
	.param .u32 _Z6conv2diPfS_S_iiiiii_param_4,
	.param .u32 _Z6conv2diPfS_S_iiiiii_param_5,
	.param .u32 _Z6conv2diPfS_S_iiiiii_param_6,
	.param .u32 _Z6conv2diPfS_S_iiiiii_param_7,
	.param .u32 _Z6conv2diPfS_S_iiiiii_param_8,
	.param .u32 _Z6conv2diPfS_S_iiiiii_param_9
)
{
	.reg .pred 	%p<65>;
	.reg .b32 	%r<237>;
	.reg .b32 	%f<157>;
	.reg .b64 	%rd<42>;
	.reg .b64 	%fd<3>;

	ld.param.u64 	%rd7, [_Z6conv2diPfS_S_iiiiii_param_1];
	ld.param.u64 	%rd8, [_Z6conv2diPfS_S_iiiiii_param_2];
	ld.param.u64 	%rd9, [_Z6conv2diPfS_S_iiiiii_param_3];
	ld.param.u32 	%r109, [_Z6conv2diPfS_S_iiiiii_param_4];
	ld.param.u32 	%r110, [_Z6conv2diPfS_S_iiiiii_param_5];
	ld.param.u32 	%r111, [_Z6conv2diPfS_S_iiiiii_param_6];
	ld.param.u32 	%r112, [_Z6conv2diPfS_S_iiiiii_param_7];
	ld.param.u32 	%r113, [_Z6conv2diPfS_S_iiiiii_param_8];
	cvta.to.global.u64 	%rd1, %rd9;
	cvta.to.global.u64 	%rd2, %rd7;
	cvta.to.global.u64 	%rd3, %rd8;
	shr.u32 	%r115, %r112, 31;
	add.s32 	%r116, %r112, %r115;
	shr.s32 	%r1, %r116, 1;
	setp.lt.s32 	%p2, %r113, 1;
	@%p2 bra 	$L__BB0_5;
	mov.u32 	%r2, %tid.x;
	mov.u32 	%r3, %tid.y;
	setp.lt.s32 	%p3, %r111, 1;
	@%p3 bra 	$L__BB0_5;
	and.b32  	%r4, %r111, 15;
	add.s32 	%r5, %r4, -1;
	and.b32  	%r6, %r111, 7;
	add.s32 	%r7, %r6, -1;
	and.b32  	%r8, %r111, 2147483632;
	and.b32  	%r9, %r111, 3;
	mov.u32 	%r10, %ntid.x;
	mov.b32 	%r208, 0;
	mov.u32 	%r11, %ntid.y;
$L__BB0_3:
	setp.lt.s32 	%p4, %r2, %r112;
	@%p4 bra 	$L__BB0_24;
$L__BB0_4:
	add.s32 	%r208, %r208, 1;
	setp.eq.s32 	%p17, %r208, %r113;
	@%p17 bra 	$L__BB0_5;
	bra.uni 	$L__BB0_3;
$L__BB0_5:
	ld.param.u32 	%r203, [_Z6conv2diPfS_S_iiiiii_param_9];
	bar.sync 	0;
	mov.u32 	%r137, %ctaid.x;
	mov.u32 	%r29, %ntid.x;
	mov.u32 	%r138, %tid.x;
	mad.lo.s32 	%r215, %r137, %r29, %r138;
	cvt.rn.f32.s32 	%f49, %r109;
	cvt.rn.f32.s32 	%f1, %r203;
	div.rn.f32 	%f50, %f49, %f1;
	cvt.rpi.f32.f32 	%f51, %f50;
	cvt.rzi.s32.f32 	%r139, %f51;
	sub.s32 	%r31, %r139, %r1;
	setp.ge.s32 	%p18, %r215, %r31;
	@%p18 bra 	$L__BB0_84;
	setp.lt.s32 	%p19, %r113, 1;
	mov.u32 	%r140, %ctaid.y;
	mov.u32 	%r141, %ntid.y;
	mov.u32 	%r142, %tid.y;
	mad.lo.s32 	%r32, %r140, %r141, %r142;
	cvt.rn.f32.s32 	%f52, %r110;
	div.rn.f32 	%f53, %f52, %f1;
	cvt.rpi.f32.f32 	%f54, %f53;
	cvt.rzi.s32.f32 	%r143, %f54;
	sub.s32 	%r33, %r143, %r1;
	mov.u32 	%r144, %nctaid.y;
	mul.lo.s32 	%r34, %r141, %r144;
	mov.u32 	%r145, %nctaid.x;
	mul.lo.s32 	%r35, %r29, %r145;
	@%p19 bra 	$L__BB0_84;
	setp.gt.s32 	%p20, %r112, -2;
	@%p20 bra 	$L__BB0_42;
	and.b32  	%r36, %r113, 7;
	add.s32 	%r37, %r36, -1;
	and.b32  	%r38, %r113, 3;
	and.b32  	%r39, %r113, 2147483640;
	and.b32  	%r40, %r113, 1;
	neg.s32 	%r41, %r39;
	add.s64 	%rd5, %rd2, 16;
$L__BB0_9:
	setp.ge.s32 	%p55, %r32, %r33;
	@%p55 bra 	$L__BB0_23;
	ld.param.u32 	%r207, [_Z6conv2diPfS_S_iiiiii_param_9];
	mul.lo.s32 	%r193, %r215, %r110;
	div.s32 	%r43, %r193, %r207;
	mov.u32 	%r216, %r32;
$L__BB0_11:
	setp.lt.u32 	%p56, %r113, 8;
	add.s32 	%r195, %r216, %r43;
	mul.lo.s32 	%r46, %r195, %r113;
	mov.b32 	%r220, 0;
	@%p56 bra 	$L__BB0_14;
	mov.u32 	%r217, %r46;
	mov.u32 	%r218, %r41;
$L__BB0_13:
	.pragma "nounroll";
	mul.wide.s32 	%rd34, %r217, 4;
	add.s64 	%rd35, %rd5, %rd34;
	mov.b32 	%r196, 0;
	st.global.u32 	[%rd35+-16], %r196;
	st.global.u32 	[%rd35+-12], %r196;
	st.global.u32 	[%rd35+-8], %r196;
	st.global.u32 	[%rd35+-4], %r196;
	st.global.u32 	[%rd35], %r196;
	st.global.u32 	[%rd35+4], %r196;
	st.global.u32 	[%rd35+8], %r196;
	st.global.u32 	[%rd35+12], %r196;
	add.s32 	%r218, %r218, 8;
	add.s32 	%r217, %r217, 8;
	setp.ne.s32 	%p57, %r218, 0;
	mov.u32 	%r220, %r39;
	@%p57 bra 	$L__BB0_13;
$L__BB0_14:
	setp.eq.s32 	%p58, %r36, 0;
	@%p58 bra 	$L__BB0_22;
	setp.lt.u32 	%p59, %r37, 3;
	@%p59 bra 	$L__BB0_17;
	add.s32 	%r197, %r220, %r46;
	mul.wide.s32 	%rd36, %r197, 4;
	add.s64 	%rd37, %rd2, %rd36;
	mov.b32 	%r198, 0;
	st.global.u32 	[%rd37], %r198;
	st.global.u32 	[%rd37+4], %r198;
	st.global.u32 	[%rd37+8], %r198;
	st.global.u32 	[%rd37+12], %r198;
	add.s32 	%r220, %r220, 4;
$L__BB0_17:
	setp.eq.s32 	%p60, %r38, 0;
	@%p60 bra 	$L__BB0_22;
	setp.eq.s32 	%p61, %r38, 1;
	@%p61 bra 	$L__BB0_20;
	add.s32 	%r199, %r220, %r46;
	mul.wide.s32 	%rd38, %r199, 4;
	add.s64 	%rd39, %rd2, %rd38;
	mov.b32 	%r200, 0;
	st.global.u32 	[%rd39], %r200;
	st.global.u32 	[%rd39+4], %r200;
	add.s32 	%r220, %r220, 2;
$L__BB0_20:
	setp.eq.s32 	%p62, %r40, 0;
	@%p62 bra 	$L__BB0_22;
	add.s32 	%r201, %r220, %r46;
	mul.wide.s32 	%rd40, %r201, 4;
	add.s64 	%rd41, %rd2, %rd40;
	mov.b32 	%r202, 0;
	st.global.u32 	[%rd41], %r202;
$L__BB0_22:
	add.s32 	%r216, %r216, %r34;
	setp.lt.s32 	%p63, %r216, %r33;
	@%p63 bra 	$L__BB0_11;
$L__BB0_23:
	add.s32 	%r215, %r215, %r35;
	setp.lt.s32 	%p64, %r215, %r31;
	@%p64 bra 	$L__BB0_9;
	bra.uni 	$L__BB0_84;
$L__BB0_24:
	mul.lo.s32 	%r14, %r208, %r112;
	mov.u32 	%r209, %r2;
$L__BB0_25:
	setp.lt.s32 	%p5, %r3, %r112;
	@%p5 bra 	$L__BB0_27;
$L__BB0_26:
	add.s32 	%r209, %r209, %r10;
	setp.lt.s32 	%p16, %r209, %r112;
	@%p16 bra 	$L__BB0_25;
	bra.uni 	$L__BB0_4;
$L__BB0_27:
	add.s32 	%r118, %r209, %r14;
	mul.lo.s32 	%r17, %r118, %r112;
	mov.u32 	%r210, %r3;
$L__BB0_28:
	setp.lt.u32 	%p6, %r111, 16;
	add.s32 	%r120, %r210, %r17;
	mul.lo.s32 	%r19, %r120, %r111;
	mov.b32 	%r213, 0;
	@%p6 bra 	$L__BB0_31;
	mov.b32 	%r211, 0;
$L__BB0_30:
	.pragma "nounroll";
	add.s32 	%r122, %r211, %r19;
	mul.wide.s32 	%rd10, %r122, 4;
	add.s64 	%rd11, %rd1, %rd10;
	ld.global.f32 	%f18, [%rd11];
	shl.b32 	%r123, %r122, 2;
	mov.u32 	%r124, kernel_local;
	add.s32 	%r125, %r124, %r123;
	st.shared.f32 	[%r125], %f18;
	ld.global.f32 	%f19, [%rd11+4];
	st.shared.f32 	[%r125+4], %f19;
	ld.global.f32 	%f20, [%rd11+8];
	st.shared.f32 	[%r125+8], %f20;
	ld.global.f32 	%f21, [%rd11+12];
	st.shared.f32 	[%r125+12], %f21;
	ld.global.f32 	%f22, [%rd11+16];
	st.shared.f32 	[%r125+16], %f22;
	ld.global.f32 	%f23, [%rd11+20];
	st.shared.f32 	[%r125+20], %f23;
	ld.global.f32 	%f24, [%rd11+24];
	st.shared.f32 	[%r125+24], %f24;
	ld.global.f32 	%f25, [%rd11+28];
	st.shared.f32 	[%r125+28], %f25;
	ld.global.f32 	%f26, [%rd11+32];
	st.shared.f32 	[%r125+32], %f26;
	ld.global.f32 	%f27, [%rd11+36];
	st.shared.f32 	[%r125+36], %f27;
	ld.global.f32 	%f28, [%rd11+40];
	st.shared.f32 	[%r125+40], %f28;
	ld.global.f32 	%f29, [%rd11+44];
	st.shared.f32 	[%r125+44], %f29;
	ld.global.f32 	%f30, [%rd11+48];
	st.shared.f32 	[%r125+48], %f30;
	ld.global.f32 	%f31, [%rd11+52];
	st.shared.f32 	[%r125+52], %f31;
	ld.global.f32 	%f32, [%rd11+56];
	st.shared.f32 	[%r125+56], %f32;
	ld.global.f32 	%f33, [%rd11+60];
	st.shared.f32 	[%r125+60], %f33;
	add.s32 	%r211, %r211, 16;
	setp.eq.s32 	%p7, %r211, %r8;
	mov.u32 	%r213, %r8;
	@%p7 bra 	$L__BB0_31;
	bra.uni 	$L__BB0_30;
$L__BB0_31:
	setp.eq.s32 	%p8, %r4, 0;
	@%p8 bra 	$L__BB0_41;
	setp.lt.u32 	%p9, %r5, 7;
	@%p9 bra 	$L__BB0_34;
	add.s32 	%r126, %r213, %r19;
	mul.wide.s32 	%rd12, %r126, 4;
	add.s64 	%rd13, %rd1, %rd12;
	ld.global.f32 	%f34, [%rd13];
	shl.b32 	%r127, %r126, 2;
	mov.u32 	%r128, kernel_local;
	add.s32 	%r129, %r128, %r127;
	st.shared.f32 	[%r129], %f34;
	ld.global.f32 	%f35, [%rd13+4];
	st.shared.f32 	[%r129+4], %f35;
	ld.global.f32 	%f36, [%rd13+8];
	st.shared.f32 	[%r129+8], %f36;
	ld.global.f32 	%f37, [%rd13+12];
	st.shared.f32 	[%r129+12], %f37;
	ld.global.f32 	%f38, [%rd13+16];
	st.shared.f32 	[%r129+16], %f38;
	ld.global.f32 	%f39, [%rd13+20];
	st.shared.f32 	[%r129+20], %f39;
	ld.global.f32 	%f40, [%rd13+24];
	st.shared.f32 	[%r129+24], %f40;
	ld.global.f32 	%f41, [%rd13+28];
	st.shared.f32 	[%r129+28], %f41;
	add.s32 	%r213, %r213, 8;
$L__BB0_34:
	setp.eq.s32 	%p10, %r6, 0;
	@%p10 bra 	$L__BB0_41;
	setp.lt.u32 	%p11, %r7, 3;
	@%p11 bra 	$L__BB0_37;
	add.s32 	%r130, %r213, %r19;
	mul.wide.s32 	%rd14, %r130, 4;
	add.s64 	%rd15, %rd1, %rd14;
	ld.global.f32 	%f42, [%rd15];
	shl.b32 	%r131, %r130, 2;
	mov.u32 	%r132, kernel_local;
	add.s32 	%r133, %r132, %r131;
	st.shared.f32 	[%r133], %f42;
	ld.global.f32 	%f43, [%rd15+4];
	st.shared.f32 	[%r133+4], %f43;
	ld.global.f32 	%f44, [%rd15+8];
	st.shared.f32 	[%r133+8], %f44;
	ld.global.f32 	%f45, [%rd15+12];
	st.shared.f32 	[%r133+12], %f45;
	add.s32 	%r213, %r213, 4;
$L__BB0_37:
	setp.eq.s32 	%p12, %r9, 0;
	@%p12 bra 	$L__BB0_41;
	setp.eq.s32 	%p13, %r9, 1;
	add.s32 	%r134, %r213, %r19;
	mul.wide.s32 	%rd16, %r134, 4;
	add.s64 	%rd4, %rd1, %rd16;
	ld.global.f32 	%f46, [%rd4];
	shl.b32 	%r135, %r134, 2;
	mov.u32 	%r136, kernel_local;
	add.s32 	%r27, %r136, %r135;
	st.shared.f32 	[%r27], %f46;
	@%p13 bra 	$L__BB0_41;
	setp.eq.s32 	%p14, %r9, 2;
	ld.global.f32 	%f47, [%rd4+4];
	st.shared.f32 	[%r27+4], %f47;
	@%p14 bra 	$L__BB0_41;
	ld.global.f32 	%f48, [%rd4+8];
	st.shared.f32 	[%r27+8], %f48;
$L__BB0_41:
	add.s32 	%r210, %r210, %r11;
	setp.lt.s32 	%p15, %r210, %r112;
	@%p15 bra 	$L__BB0_28;
	bra.uni 	$L__BB0_26;
$L__BB0_42:
	setp.lt.s32 	%p21, %r111, 1;
	@%p21 bra 	$L__BB0_68;
	abs.s32 	%r57, %r1;
	and.b32  	%r58, %r111, 15;
	and.b32  	%r59, %r111, 7;
	and.b32  	%r60, %r111, 2147483632;
	and.b32  	%r61, %r111, 3;
$L__BB0_44:
	setp.lt.s32 	%p32, %r32, %r33;
	@%p32 bra 	$L__BB0_46;
$L__BB0_45:
	mov.u32 	%r191, %ntid.x;
	mov.u32 	%r192, %nctaid.x;
	mad.lo.s32 	%r215, %r191, %r192, %r215;
	setp.lt.s32 	%p54, %r215, %r31;
	@%p54 bra 	$L__BB0_44;
	bra.uni 	$L__BB0_84;
$L__BB0_46:
	ld.param.u32 	%r205, [_Z6conv2diPfS_S_iiiiii_param_9];
	mad.lo.s32 	%r64, %r215, %r205, %r1;
	mul.lo.s32 	%r158, %r215, %r110;
	div.s32 	%r65, %r158, %r205;
	mov.u32 	%r223, %r32;
$L__BB0_47:
	ld.param.u32 	%r206, [_Z6conv2diPfS_S_iiiiii_param_9];
	mad.lo.s32 	%r67, %r223, %r206, %r1;
	mov.b32 	%r224, 0;
	add.s32 	%r187, %r223, %r65;
$L__BB0_48:
	neg.s32 	%r225, %r1;
	mad.lo.s32 	%r70, %r224, %r112, %r1;
	mov.f32 	%f150, 0f00000000;
$L__BB0_49:
	neg.s32 	%r226, %r1;
	add.s32 	%r160, %r64, %r225;
	setp.gt.s32 	%p33, %r160, -1;
	setp.lt.s32 	%p34, %r160, %r109;
	and.pred  	%p1, %p33, %p34;
	add.s32 	%r161, %r70, %r225;
	mad.lo.s32 	%r73, %r161, %r112, %r1;
	mul.lo.s32 	%r74, %r160, %r110;
$L__BB0_50:
	mov.u32 	%r75, %r226;
	add.s32 	%r76, %r67, %r75;
	setp.gt.s32 	%p35, %r76, -1;
	setp.lt.s32 	%p36, %r76, %r110;
	and.pred  	%p37, %p35, %p36;
	and.pred  	%p39, %p1, %p37;
	not.pred 	%p40, %p39;
	@%p40 bra 	$L__BB0_64;
	setp.lt.u32 	%p41, %r111, 16;
	add.s32 	%r163, %r73, %r75;
	mul.lo.s32 	%r77, %r163, %r111;
	add.s32 	%r164, %r76, %r74;
	mul.lo.s32 	%r78, %r164, %r111;
	mov.b32 	%r229, 0;
	@%p41 bra 	$L__BB0_54;
	mov.b32 	%r227, 0;
$L__BB0_53:
	.pragma "nounroll";
	add.s32 	%r166, %r227, %r77;
	shl.b32 	%r167, %r166, 2;
	mov.u32 	%r168, kernel_local;
	add.s32 	%r169, %r168, %r167;
	ld.shared.f32 	%f57, [%r169];
	add.s32 	%r170, %r227, %r78;
	mul.wide.s32 	%rd25, %r170, 4;
	add.s64 	%rd26, %rd3, %rd25;
	ld.global.f32 	%f58, [%rd26];
	fma.rn.f32 	%f59, %f57, %f58, %f150;
	ld.shared.f32 	%f60, [%r169+4];
	ld.global.f32 	%f61, [%rd26+4];
	fma.rn.f32 	%f62, %f60, %f61, %f59;
	ld.shared.f32 	%f63, [%r169+8];
	ld.global.f32 	%f64, [%rd26+8];
	fma.rn.f32 	%f65, %f63, %f64, %f62;
	ld.shared.f32 	%f66, [%r169+12];
	ld.global.f32 	%f67, [%rd26+12];
	fma.rn.f32 	%f68, %f66, %f67, %f65;
	ld.shared.f32 	%f69, [%r169+16];
	ld.global.f32 	%f70, [%rd26+16];
	fma.rn.f32 	%f71, %f69, %f70, %f68;
	ld.shared.f32 	%f72, [%r169+20];
	ld.global.f32 	%f73, [%rd26+20];
	fma.rn.f32 	%f74, %f72, %f73, %f71;
	ld.shared.f32 	%f75, [%r169+24];
	ld.global.f32 	%f76, [%rd26+24];
	fma.rn.f32 	%f77, %f75, %f76, %f74;
	ld.shared.f32 	%f78, [%r169+28];
	ld.global.f32 	%f79, [%rd26+28];
	fma.rn.f32 	%f80, %f78, %f79, %f77;
	ld.shared.f32 	%f81, [%r169+32];
	ld.global.f32 	%f82, [%rd26+32];
	fma.rn.f32 	%f83, %f81, %f82, %f80;
	ld.shared.f32 	%f84, [%r169+36];
	ld.global.f32 	%f85, [%rd26+36];
	fma.rn.f32 	%f86, %f84, %f85, %f83;
	ld.shared.f32 	%f87, [%r169+40];
	ld.global.f32 	%f88, [%rd26+40];
	fma.rn.f32 	%f89, %f87, %f88, %f86;
	ld.shared.f32 	%f90, [%r169+44];
	ld.global.f32 	%f91, [%rd26+44];
	fma.rn.f32 	%f92, %f90, %f91, %f89;
	ld.shared.f32 	%f93, [%r169+48];
	ld.global.f32 	%f94, [%rd26+48];
	fma.rn.f32 	%f95, %f93, %f94, %f92;
	ld.shared.f32 	%f96, [%r169+52];
	ld.global.f32 	%f97, [%rd26+52];
	fma.rn.f32 	%f98, %f96, %f97, %f95;
	ld.shared.f32 	%f99, [%r169+56];
	ld.global.f32 	%f100, [%rd26+56];
	fma.rn.f32 	%f101, %f99, %f100, %f98;
	ld.shared.f32 	%f102, [%r169+60];
	ld.global.f32 	%f103, [%rd26+60];
	fma.rn.f32 	%f150, %f102, %f103, %f101;
	add.s32 	%r227, %r227, 16;
	setp.eq.s32 	%p42, %r227, %r60;
	mov.u32 	%r229, %r60;
	@%p42 bra 	$L__BB0_54;
	bra.uni 	$L__BB0_53;
$L__BB0_54:
	setp.eq.s32 	%p43, %r58, 0;
	@%p43 bra 	$L__BB0_64;
	add.s32 	%r171, %r58, -1;
	setp.lt.u32 	%p44, %r171, 7;
	@%p44 bra 	$L__BB0_57;
	add.s32 	%r172, %r229, %r77;
	shl.b32 	%r173, %r172, 2;
	mov.u32 	%r174, kernel_local;
	add.s32 	%r175, %r174, %r173;
	ld.shared.f32 	%f105, [%r175];
	add.s32 	%r176, %r229, %r78;
	mul.wide.s32 	%rd27, %r176, 4;
	add.s64 	%rd28, %rd3, %rd27;
	ld.global.f32 	%f106, [%rd28];
	fma.rn.f32 	%f107, %f105, %f106, %f150;
	ld.shared.f32 	%f108, [%r175+4];
	ld.global.f32 	%f109, [%rd28+4];
	fma.rn.f32 	%f110, %f108, %f109, %f107;
	ld.shared.f32 	%f111, [%r175+8];
	ld.global.f32 	%f112, [%rd28+8];
	fma.rn.f32 	%f113, %f111, %f112, %f110;
	ld.shared.f32 	%f114, [%r175+12];
	ld.global.f32 	%f115, [%rd28+12];
	fma.rn.f32 	%f116, %f114, %f115, %f113;
	ld.shared.f32 	%f117, [%r175+16];
	ld.global.f32 	%f118, [%rd28+16];
	fma.rn.f32 	%f119, %f117, %f118, %f116;
	ld.shared.f32 	%f120, [%r175+20];
	ld.global.f32 	%f121, [%rd28+20];
	fma.rn.f32 	%f122, %f120, %f121, %f119;
	ld.shared.f32 	%f123, [%r175+24];
	ld.global.f32 	%f124, [%rd28+24];
	fma.rn.f32 	%f125, %f123, %f124, %f122;
	ld.shared.f32 	%f126, [%r175+28];
	ld.global.f32 	%f127, [%rd28+28];
	fma.rn.f32 	%f150, %f126, %f127, %f125;
	add.s32 	%r229, %r229, 8;
$L__BB0_57:
	setp.eq.s32 	%p45, %r59, 0;
	@%p45 bra 	$L__BB0_64;
	add.s32 	%r177, %r59, -1;
	setp.lt.u32 	%p46, %r177, 3;
	@%p46 bra 	$L__BB0_60;
	add.s32 	%r178, %r229, %r77;
	shl.b32 	%r179, %r178, 2;
	mov.u32 	%r180, kernel_local;
	add.s32 	%r181, %r180, %r179;
	ld.shared.f32 	%f129, [%r181];
	add.s32 	%r182, %r229, %r78;
	mul.wide.s32 	%rd29, %r182, 4;
	add.s64 	%rd30, %rd3, %rd29;
	ld.global.f32 	%f130, [%rd30];
	fma.rn.f32 	%f131, %f129, %f130, %f150;
	ld.shared.f32 	%f132, [%r181+4];
	ld.global.f32 	%f133, [%rd30+4];
	fma.rn.f32 	%f134, %f132, %f133, %f131;
	ld.shared.f32 	%f135, [%r181+8];
	ld.global.f32 	%f136, [%rd30+8];
	fma.rn.f32 	%f137, %f135, %f136, %f134;
	ld.shared.f32 	%f138, [%r181+12];
	ld.global.f32 	%f139, [%rd30+12];
	fma.rn.f32 	%f150, %f138, %f139, %f137;
	add.s32 	%r229, %r229, 4;
$L__BB0_60:
	setp.eq.s32 	%p47, %r61, 0;
	@%p47 bra 	$L__BB0_64;
	setp.eq.s32 	%p48, %r61, 1;
	add.s32 	%r183, %r229, %r77;
	shl.b32 	%r184, %r183, 2;
	mov.u32 	%r185, kernel_local;
	add.s32 	%r87, %r185, %r184;
	ld.shared.f32 	%f140, [%r87];
	add.s32 	%r186, %r229, %r78;
	mul.wide.s32 	%rd31, %r186, 4;
	add.s64 	%rd6, %rd3, %rd31;
	ld.global.f32 	%f141, [%rd6];
	fma.rn.f32 	%f150, %f140, %f141, %f150;
	@%p48 bra 	$L__BB0_64;
	setp.eq.s32 	%p49, %r61, 2;
	ld.shared.f32 	%f142, [%r87+4];
	ld.global.f32 	%f143, [%rd6+4];
	fma.rn.f32 	%f150, %f142, %f143, %f150;
	@%p49 bra 	$L__BB0_64;
	ld.shared.f32 	%f144, [%r87+8];
	ld.global.f32 	%f145, [%rd6+8];
	fma.rn.f32 	%f150, %f144, %f145, %f150;
$L__BB0_64:
	add.s32 	%r226, %r75, 1;
	setp.eq.s32 	%p50, %r75, %r57;
	@%p50 bra 	$L__BB0_65;
	bra.uni 	$L__BB0_50;
$L__BB0_65:
	add.s32 	%r88, %r225, 1;
	setp.ne.s32 	%p51, %r225, %r57;
	mov.u32 	%r225, %r88;
	@%p51 bra 	$L__BB0_49;
	cvt.f64.f32 	%fd1, %f150;
	max.f64 	%fd2, %fd1, 0d0000000000000000;
	cvt.rn.f32.f64 	%f146, %fd2;
	mad.lo.s32 	%r188, %r187, %r113, %r224;
	mul.wide.s32 	%rd32, %r188, 4;
	add.s64 	%rd33, %rd2, %rd32;
	st.global.f32 	[%rd33], %f146;
	add.s32 	%r224, %r224, 1;
	setp.ne.s32 	%p52, %r224, %r113;
	@%p52 bra 	$L__BB0_48;
	mov.u32 	%r189, %ntid.y;
	mov.u32 	%r190, %nctaid.y;
	mad.lo.s32 	%r223, %r189, %r190, %r223;
	setp.lt.s32 	%p53, %r223, %r33;
	@%p53 bra 	$L__BB0_47;
	bra.uni 	$L__BB0_45;
$L__BB0_68:
	and.b32  	%r91, %r113, 7;
	add.s32 	%r92, %r91, -1;
	and.b32  	%r93, %r113, 3;
	and.b32  	%r94, %r113, 2147483640;
	and.b32  	%r95, %r113, 1;
$L__BB0_69:
	setp.ge.s32 	%p22, %r32, %r33;
	@%p22 bra 	$L__BB0_83;
	ld.param.u32 	%r204, [_Z6conv2diPfS_S_iiiiii_param_9];
	mul.lo.s32 	%r146, %r215, %r110;
	div.s32 	%r97, %r146, %r204;
	mov.u32 	%r232, %r32;
$L__BB0_71:
	setp.lt.u32 	%p23, %r113, 8;
	add.s32 	%r148, %r232, %r97;
	mul.lo.s32 	%r100, %r148, %r113;
	mov.b32 	%r235, 0;
	@%p23 bra 	$L__BB0_74;
	mov.b32 	%r233, 0;
$L__BB0_73:
	.pragma "nounroll";
	add.s32 	%r150, %r233, %r100;
	mul.wide.s32 	%rd17, %r150, 4;
	add.s64 	%rd18, %rd2, %rd17;
	mov.b32 	%r151, 0;
	st.global.u32 	[%rd18], %r151;
	st.global.u32 	[%rd18+4], %r151;
	st.global.u32 	[%rd18+8], %r151;
	st.global.u32 	[%rd18+12], %r151;
	st.global.u32 	[%rd18+16], %r151;
	st.global.u32 	[%rd18+20], %r151;
	st.global.u32 	[%rd18+24], %r151;
	st.global.u32 	[%rd18+28], %r151;
	add.s32 	%r233, %r233, 8;
	setp.ne.s32 	%p24, %r233, %r94;
	mov.u32 	%r235, %r94;
	@%p24 bra 	$L__BB0_73;
$L__BB0_74:
	setp.eq.s32 	%p25, %r91, 0;
	@%p25 bra 	$L__BB0_82;
	setp.lt.u32 	%p26, %r92, 3;
	@%p26 bra 	$L__BB0_77;
	add.s32 	%r152, %r235, %r100;
	mul.wide.s32 	%rd19, %r152, 4;
	add.s64 	%rd20, %rd2, %rd19;
	mov.b32 	%r153, 0;
	st.global.u32 	[%rd20], %r153;
	st.global.u32 	[%rd20+4], %r153;
	st.global.u32 	[%rd20+8], %r153;
	st.global.u32 	[%rd20+12], %r153;
	add.s32 	%r235, %r235, 4;
$L__BB0_77:
	setp.eq.s32 	%p27, %r93, 0;
	@%p27 bra 	$L__BB0_82;
	setp.eq.s32 	%p28, %r93, 1;
	@%p28 bra 	$L__BB0_80;
	add.s32 	%r154, %r235, %r100;
	mul.wide.s32 	%rd21, %r154, 4;
	add.s64 	%rd22, %rd2, %rd21;
	mov.b32 	%r155, 0;
	st.global.u32 	[%rd22], %r155;
	st.global.u32 	[%rd22+4], %r155;
	add.s32 	%r235, %r235, 2;
$L__BB0_80:
	setp.eq.s32 	%p29, %r95, 0;
	@%p29 bra 	$L__BB0_82;
	add.s32 	%r156, %r235, %r100;
	mul.wide.s32 	%rd23, %r156, 4;
	add.s64 	%rd24, %rd2, %rd23;
	mov.b32 	%r157, 0;
	st.global.u32 	[%rd24], %r157;
$L__BB0_82:
	add.s32 	%r232, %r232, %r34;
	setp.lt.s32 	%p30, %r232, %r33;
	@%p30 bra 	$L__BB0_71;
$L__BB0_83:
	add.s32 	%r215, %r215, %r35;
	setp.lt.s32 	%p31, %r215, %r31;
	@%p31 bra 	$L__BB0_69;
$L__BB0_84:
	ret;

}
	// .globl	_Z12mean_poolingiPfS_iiiii
.visible .entry _Z12mean_poolingiPfS_iiiii(
	.param .u32 _Z12mean_poolingiPfS_iiiii_param_0,
	.param .u64 .ptr .align 1 _Z12mean_poolingiPfS_iiiii_param_1,
	.param .u64 .ptr .align 1 _Z12mean_poolingiPfS_iiiii_param_2,
	.param .u32 _Z12mean_poolingiPfS_iiiii_param_3,
	.param .u32 _Z12mean_poolingiPfS_iiiii_param_4,
	.param .u32 _Z12mean_poolingiPfS_iiiii_param_5,
	.param .u32 _Z12mean_poolingiPfS_iiiii_param_6,
	.param .u32 _Z12mean_poolingiPfS_iiiii_param_7
)
{
	.reg .pred 	%p<23>;
	.reg .b32 	%r<103>;
	.reg .b32 	%f<96>;
	.reg .b64 	%rd<48>;

	ld.param.u64 	%rd6, [_Z12mean_poolingiPfS_iiiii_param_1];
	ld.param.u64 	%rd7, [_Z12mean_poolingiPfS_iiiii_param_2];
	ld.param.u32 	%r54, [_Z12mean_poolingiPfS_iiiii_param_3];
	ld.param.u32 	%r50, [_Z12mean_poolingiPfS_iiiii_param_4];
	ld.param.u32 	%r51, [_Z12mean_poolingiPfS_iiiii_param_5];
	ld.param.u32 	%r52, [_Z12mean_poolingiPfS_iiiii_param_6];
	ld.param.u32 	%r53, [_Z12mean_poolingiPfS_iiiii_param_7];
	cvta.to.global.u64 	%rd1, %rd6;
	cvta.to.global.u64 	%rd2, %rd7;
	shr.u32 	%r55, %r52, 31;
	add.s32 	%r56, %r52, %r55;
	shr.s32 	%r1, %r56, 1;
	mov.u32 	%r57, %ctaid.x;
	mov.u32 	%r2, %ntid.x;
	mov.u32 	%r58, %tid.x;
	mad.lo.s32 	%r91, %r57, %r2, %r58;
	cvt.rn.f32.s32 	%f19, %r54;
	cvt.rn.f32.s32 	%f1, %r53;
	div.rn.f32 	%f20, %f19, %f1;
	cvt.rpi.f32.f32 	%f21, %f20;
	cvt.rzi.s32.f32 	%r59, %f21;
	sub.s32 	%r4, %r59, %r1;
	setp.ge.s32 	%p1, %r91, %r4;
	@%p1 bra 	$L__BB1_33;
	mov.u32 	%r60, %ctaid.y;
	mov.u32 	%r61, %ntid.y;
	mov.u32 	%r62, %tid.y;
	mad.lo.s32 	%r5, %r60, %r61, %r62;
	cvt.rn.f32.s32 	%f22, %r50;
	div.rn.f32 	%f23, %f22, %f1;
	cvt.rpi.f32.f32 	%f24, %f23;
	cvt.rzi.s32.f32 	%r63, %f24;
	sub.s32 	%r6, %r63, %r1;
	mov.u32 	%r64, %ctaid.z;
	mov.u32 	%r65, %ntid.z;
	mov.u32 	%r66, %tid.z;
	mad.lo.s32 	%r7, %r64, %r65, %r66;
	neg.s32 	%r8, %r1;
	setp.gt.s32 	%p2, %r52, -2;
	mul.lo.s32 	%r67, %r52, %r52;
	cvt.rn.f32.u32 	%f2, %r67;
	mov.u32 	%r68, %nctaid.z;
	mul.lo.s32 	%r9, %r65, %r68;
	mov.u32 	%r69, %nctaid.y;
	mul.lo.s32 	%r10, %r61, %r69;
	mov.u32 	%r70, %nctaid.x;
	mul.lo.s32 	%r11, %r2, %r70;
	@%p2 bra 	$L__BB1_10;
	mov.f32 	%f86, 0f00000000;
	div.rn.f32 	%f3, %f86, %f2;
$L__BB1_3:
	setp.ge.s32 	%p18, %r5, %r6;
	@%p18 bra 	$L__BB1_7;
	mul.lo.s32 	%r89, %r91, %r50;
	div.s32 	%r13, %r89, %r53;
	mov.u32 	%r92, %r5;
$L__BB1_5:
	setp.lt.s32 	%p19, %r7, %r51;
	@%p19 bra 	$L__BB1_8;
$L__BB1_6:
	add.s32 	%r92, %r92, %r10;
	setp.lt.s32 	%p21, %r92, %r6;
	@%p21 bra 	$L__BB1_5;
$L__BB1_7:
	add.s32 	%r91, %r91, %r11;
	setp.lt.s32 	%p22, %r91, %r4;
	@%p22 bra 	$L__BB1_3;
	bra.uni 	$L__BB1_33;
$L__BB1_8:
	add.s32 	%r90, %r92, %r13;
	mad.lo.s32 	%r93, %r90, %r51, %r7;
	mov.u32 	%r94, %r7;
$L__BB1_9:
	mul.wide.s32 	%rd46, %r93, 4;
	add.s64 	%rd47, %rd1, %rd46;
	st.global.f32 	[%rd47], %f3;
	add.s32 	%r94, %r94, %r9;
	add.s32 	%r93, %r93, %r9;
	setp.lt.s32 	%p20, %r94, %r51;
	@%p20 bra 	$L__BB1_9;
	bra.uni 	$L__BB1_6;
$L__BB1_10:
	abs.s32 	%r22, %r1;
	add.s32 	%r23, %r1, %r22;
	add.s32 	%r71, %r23, 1;
	and.b32  	%r24, %r71, 15;
	add.s32 	%r25, %r24, -1;
	and.b32  	%r26, %r71, 7;
	add.s32 	%r27, %r26, -1;
	and.b32  	%r28, %r71, -16;
	and.b32  	%r29, %r71, 3;
	mul.wide.s32 	%rd4, %r51, 4;
$L__BB1_11:
	setp.ge.s32 	%p3, %r5, %r6;
	@%p3 bra 	$L__BB1_32;
	mad.lo.s32 	%r31, %r91, %r53, %r1;
	mul.lo.s32 	%r72, %r91, %r50;
	div.s32 	%r32, %r72, %r53;
	mov.u32 	%r96, %r5;
$L__BB1_13:
	setp.ge.s32 	%p4, %r7, %r51;
	@%p4 bra 	$L__BB1_31;
	add.s32 	%r73, %r96, %r32;
	mul.lo.s32 	%r34, %r73, %r51;
	mad.lo.s32 	%r35, %r96, %r53, %r1;
	mov.u32 	%r97, %r7;
$L__BB1_15:
	mov.f32 	%f95, 0f00000000;
	mov.u32 	%r98, %r8;
$L__BB1_16:
	mov.u32 	%r37, %r98;
	setp.lt.u32 	%p5, %r23, 15;
	add.s32 	%r74, %r31, %r37;
	mad.lo.s32 	%r38, %r74, %r50, %r35;
	mov.u32 	%r100, %r8;
	@%p5 bra 	$L__BB1_19;
	mov.u32 	%r100, %r8;
$L__BB1_18:
	.pragma "nounroll";
	add.s32 	%r75, %r38, %r100;
	mad.lo.s32 	%r76, %r75, %r51, %r97;
	mul.wide.s32 	%rd8, %r76, 4;
	add.s64 	%rd9, %rd2, %rd8;
	ld.global.f32 	%f27, [%rd9];
	add.f32 	%f28, %f95, %f27;
	mul.wide.s32 	%rd10, %r51, 4;
	add.s64 	%rd11, %rd9, %rd10;
	ld.global.f32 	%f29, [%rd11];
	add.f32 	%f30, %f28, %f29;
	add.s64 	%rd12, %rd11, %rd10;
	ld.global.f32 	%f31, [%rd12];
	add.f32 	%f32, %f30, %f31;
	add.s64 	%rd13, %rd12, %rd10;
	ld.global.f32 	%f33, [%rd13];
	add.f32 	%f34, %f32, %f33;
	add.s64 	%rd14, %rd13, %rd10;
	ld.global.f32 	%f35, [%rd14];
	add.f32 	%f36, %f34, %f35;
	add.s64 	%rd15, %rd14, %rd10;
	ld.global.f32 	%f37, [%rd15];
	add.f32 	%f38, %f36, %f37;
	add.s64 	%rd16, %rd15, %rd10;
	ld.global.f32 	%f39, [%rd16];
	add.f32 	%f40, %f38, %f39;
	add.s64 	%rd17, %rd16, %rd10;
	ld.global.f32 	%f41, [%rd17];
	add.f32 	%f42, %f40, %f41;
	add.s64 	%rd18, %rd17, %rd10;
	ld.global.f32 	%f43, [%rd18];
	add.f32 	%f44, %f42, %f43;
	add.s64 	%rd19, %rd18, %rd10;
	ld.global.f32 	%f45, [%rd19];
	add.f32 	%f46, %f44, %f45;
	add.s64 	%rd20, %rd19, %rd10;
	ld.global.f32 	%f47, [%rd20];
	add.f32 	%f48, %f46, %f47;
	add.s64 	%rd21, %rd20, %rd10;
	ld.global.f32 	%f49, [%rd21];
	add.f32 	%f50, %f48, %f49;
	add.s64 	%rd22, %rd21, %rd10;
	ld.global.f32 	%f51, [%rd22];
	add.f32 	%f52, %f50, %f51;
	add.s64 	%rd23, %rd22, %rd10;
	ld.global.f32 	%f53, [%rd23];
	add.f32 	%f54, %f52, %f53;
	add.s64 	%rd24, %rd23, %rd10;
	ld.global.f32 	%f55, [%rd24];
	add.f32 	%f56, %f54, %f55;
	add.s64 	%rd25, %rd24, %rd10;
	ld.global.f32 	%f57, [%rd25];
	add.f32 	%f95, %f56, %f57;
	add.s32 	%r100, %r100, 16;
	add.s32 	%r77, %r100, %r1;
	setp.ne.s32 	%p6, %r77, %r28;
	@%p6 bra 	$L__BB1_18;
$L__BB1_19:
	setp.eq.s32 	%p7, %r24, 0;
	@%p7 bra 	$L__BB1_29;
	setp.lt.u32 	%p8, %r25, 7;
	@%p8 bra 	$L__BB1_22;
	add.s32 	%r78, %r38, %r100;
	mad.lo.s32 	%r79, %r78, %r51, %r97;
	mul.wide.s32 	%rd26, %r79, 4;
	add.s64 	%rd27, %rd2, %rd26;
	ld.global.f32 	%f59, [%rd27];
	add.f32 	%f60, %f95, %f59;
	mul.wide.s32 	%rd28, %r51, 4;
	add.s64 	%rd29, %rd27, %rd28;
	ld.global.f32 	%f61, [%rd29];
	add.f32 	%f62, %f60, %f61;
	add.s64 	%rd30, %rd29, %rd28;
	ld.global.f32 	%f63, [%rd30];
	add.f32 	%f64, %f62, %f63;
	add.s64 	%rd31, %rd30, %rd28;
	ld.global.f32 	%f65, [%rd31];
	add.f32 	%f66, %f64, %f65;
	add.s64 	%rd32, %rd31, %rd28;
	ld.global.f32 	%f67, [%rd32];
	add.f32 	%f68, %f66, %f67;
	add.s64 	%rd33, %rd32, %rd28;
	ld.global.f32 	%f69, [%rd33];
	add.f32 	%f70, %f68, %f69;
	add.s64 	%rd34, %rd33, %rd28;
	ld.global.f32 	%f71, [%rd34];
	add.f32 	%f72, %f70, %f71;
	add.s64 	%rd35, %rd34, %rd28;
	ld.global.f32 	%f73, [%rd35];
	add.f32 	%f95, %f72, %f73;
	add.s32 	%r100, %r100, 8;
$L__BB1_22:
	setp.eq.s32 	%p9, %r26, 0;
	@%p9 bra 	$L__BB1_29;
	setp.lt.u32 	%p10, %r27, 3;
	@%p10 bra 	$L__BB1_25;
	add.s32 	%r80, %r38, %r100;
	mad.lo.s32 	%r81, %r80, %r51, %r97;
	mul.wide.s32 	%rd36, %r81, 4;
	add.s64 	%rd37, %rd2, %rd36;
	ld.global.f32 	%f75, [%rd37];
	add.f32 	%f76, %f95, %f75;
	add.s64 	%rd39, %rd37, %rd4;
	ld.global.f32 	%f77, [%rd39];
	add.f32 	%f78, %f76, %f77;
	add.s64 	%rd40, %rd39, %rd4;
	ld.global.f32 	%f79, [%rd40];
	add.f32 	%f80, %f78, %f79;
	add.s64 	%rd41, %rd40, %rd4;
	ld.global.f32 	%f81, [%rd41];
	add.f32 	%f95, %f80, %f81;
	add.s32 	%r100, %r100, 4;
$L__BB1_25:
	setp.eq.s32 	%p11, %r29, 0;
	@%p11 bra 	$L__BB1_29;
	setp.eq.s32 	%p12, %r29, 1;
	add.s32 	%r82, %r38, %r100;
	mad.lo.s32 	%r83, %r82, %r51, %r97;
	mul.wide.s32 	%rd42, %r83, 4;
	add.s64 	%rd3, %rd2, %rd42;
	ld.global.f32 	%f82, [%rd3];
	add.f32 	%f95, %f95, %f82;
	@%p12 bra 	$L__BB1_29;
	setp.eq.s32 	%p13, %r29, 2;
	add.s64 	%rd5, %rd3, %rd4;
	ld.global.f32 	%f83, [%rd5];
	add.f32 	%f95, %f95, %f83;
	@%p13 bra 	$L__BB1_29;
	add.s64 	%rd43, %rd5, %rd4;
	ld.global.f32 	%f84, [%rd43];
	add.f32 	%f95, %f95, %f84;
$L__BB1_29:
	add.s32 	%r98, %r37, 1;
	setp.ne.s32 	%p14, %r37, %r22;
	@%p14 bra 	$L__BB1_16;
	div.rn.f32 	%f85, %f95, %f2;
	add.s32 	%r84, %r97, %r34;
	mul.wide.s32 	%rd44, %r84, 4;
	add.s64 	%rd45, %rd1, %rd44;
	st.global.f32 	[%rd45], %f85;
	add.s32 	%r97, %r97, %r9;
	setp.lt.s32 	%p15, %r97, %r51;
	@%p15 bra 	$L__BB1_15;
$L__BB1_31:
	mov.u32 	%r85, %ntid.y;
	mov.u32 	%r86, %nctaid.y;
	mad.lo.s32 	%r96, %r85, %r86, %r96;
	setp.lt.s32 	%p16, %r96, %r6;
	@%p16 bra 	$L__BB1_13;
$L__BB1_32:
	mov.u32 	%r87, %ntid.x;
	mov.u32 	%r88, %nctaid.x;
	mad.lo.s32 	%r91, %r87, %r88, %r91;
	setp.lt.s32 	%p17, %r91, %r4;
	@%p17 bra 	$L__BB1_11;
$L__BB1_33:
	ret;

}
	// .globl	_Z3gapiPfS_iii
.visible .entry _Z3gapiPfS_iii(
	.param .u32 _Z3gapiPfS_iii_param_0,
	.param .u64 .ptr .align 1 _Z3gapiPfS_iii_param_1,
	.param .u64 .ptr .align 1 _Z3gapiPfS_iii_param_2,
	.param .u32 _Z3gapiPfS_iii_param_3,
	.param .u32 _Z3gapiPfS_iii_param_4,
	.param .u32 _Z3gapiPfS_iii_param_5
)
{
	.reg .pred 	%p<19>;
	.reg .b32 	%r<78>;
	.reg .b32 	%f<67>;
	.reg .b64 	%rd<17>;

	ld.param.u64 	%rd6, [_Z3gapiPfS_iii_param_2];
	ld.param.u32 	%r32, [_Z3gapiPfS_iii_param_3];
	ld.param.u32 	%r33, [_Z3gapiPfS_iii_param_4];
	ld.param.u32 	%r34, [_Z3gapiPfS_iii_param_5];
	cvta.to.global.u64 	%rd1, %rd6;
	mov.u32 	%r77, %tid.x;
	setp.ge.s32 	%p1, %r77, %r34;
	@%p1 bra 	$L__BB2_3;
	mov.u32 	%r2, %ntid.x;
	mov.u32 	%r36, out_local;
	mov.u32 	%r68, %r77;
$L__BB2_2:
	shl.b32 	%r35, %r68, 2;
	add.s32 	%r37, %r36, %r35;
	mov.b32 	%r38, 0;
	st.shared.u32 	[%r37], %r38;
	add.s32 	%r68, %r68, %r2;
	setp.lt.s32 	%p2, %r68, %r34;
	@%p2 bra 	$L__BB2_2;
$L__BB2_3:
	bar.sync 	0;
	mov.u32 	%r39, %ctaid.x;
	mov.u32 	%r5, %ntid.x;
	mad.lo.s32 	%r69, %r39, %r5, %r77;
	setp.ge.s32 	%p3, %r69, %r32;
	@%p3 bra 	$L__BB2_8;
	mov.u32 	%r40, %ctaid.y;
	mov.u32 	%r41, %ntid.y;
	mov.u32 	%r42, %tid.y;
	mad.lo.s32 	%r7, %r40, %r41, %r42;
	setp.lt.s32 	%p4, %r34, 1;
	@%p4 bra 	$L__BB2_8;
	and.b32  	%r8, %r34, 15;
	and.b32  	%r9, %r34, 7;
	and.b32  	%r10, %r34, 2147483632;
	and.b32  	%r11, %r34, 3;
	add.s64 	%rd2, %rd1, 32;
$L__BB2_6:
	setp.ge.s32 	%p5, %r7, %r33;
	mov.u32 	%r70, %r7;
	@%p5 bra 	$L__BB2_7;
	bra.uni 	$L__BB2_12;
$L__BB2_7:
	mov.u32 	%r63, %nctaid.x;
	mad.lo.s32 	%r69, %r5, %r63, %r69;
	setp.lt.s32 	%p16, %r69, %r32;
	@%p16 bra 	$L__BB2_6;
$L__BB2_8:
	setp.ge.s32 	%p17, %r77, %r34;
	bar.sync 	0;
	@%p17 bra 	$L__BB2_11;
	ld.param.u64 	%rd16, [_Z3gapiPfS_iii_param_1];
	mul.lo.s32 	%r64, %r33, %r32;
	cvt.rn.f32.s32 	%f1, %r64;
	cvta.to.global.u64 	%rd4, %rd16;
	mov.u32 	%r66, out_local;
$L__BB2_10:
	mul.wide.s32 	%rd14, %r77, 4;
	add.s64 	%rd15, %rd4, %rd14;
	shl.b32 	%r65, %r77, 2;
	add.s32 	%r67, %r66, %r65;
	ld.shared.f32 	%f64, [%r67];
	div.rn.f32 	%f65, %f64, %f1;
	atom.global.add.f32 	%f66, [%rd15], %f65;
	add.s32 	%r77, %r77, %r5;
	setp.lt.s32 	%p18, %r77, %r34;
	@%p18 bra 	$L__BB2_10;
$L__BB2_11:
	ret;
$L__BB2_12:
	setp.lt.u32 	%p6, %r34, 16;
	mad.lo.s32 	%r44, %r69, %r33, %r70;
	mul.lo.s32 	%r15, %r44, %r34;
	mov.b32 	%r75, 0;
	@%p6 bra 	$L__BB2_15;
	mov.u32 	%r46, out_local;
	add.s32 	%r71, %r46, 32;
	and.b32  	%r47, %r34, 2147483632;
	neg.s32 	%r72, %r47;
	mov.u32 	%r73, %r15;
$L__BB2_14:
	.pragma "nounroll";
	mul.wide.s32 	%rd7, %r73, 4;
	add.s64 	%rd8, %rd2, %rd7;
	ld.global.f32 	%f2, [%rd8+-32];
	atom.shared.add.f32 	%f3, [%r71+-32], %f2;
	ld.global.f32 	%f4, [%rd8+-28];
	atom.shared.add.f32 	%f5, [%r71+-28], %f4;
	ld.global.f32 	%f6, [%rd8+-24];
	atom.shared.add.f32 	%f7, [%r71+-24], %f6;
	ld.global.f32 	%f8, [%rd8+-20];
	atom.shared.add.f32 	%f9, [%r71+-20], %f8;
	ld.global.f32 	%f10, [%rd8+-16];
	atom.shared.add.f32 	%f11, [%r71+-16], %f10;
	ld.global.f32 	%f12, [%rd8+-12];
	atom.shared.add.f32 	%f13, [%r71+-12], %f12;
	ld.global.f32 	%f14, [%rd8+-8];
	atom.shared.add.f32 	%f15, [%r71+-8], %f14;
	ld.global.f32 	%f16, [%rd8+-4];
	atom.shared.add.f32 	%f17, [%r71+-4], %f16;
	ld.global.f32 	%f18, [%rd8];
	atom.shared.add.f32 	%f19, [%r71], %f18;
	ld.global.f32 	%f20, [%rd8+4];
	atom.shared.add.f32 	%f21, [%r71+4], %f20;
	ld.global.f32 	%f22, [%rd8+8];
	atom.shared.add.f32 	%f23, [%r71+8], %f22;
	ld.global.f32 	%f24, [%rd8+12];
	atom.shared.add.f32 	%f25, [%r71+12], %f24;
	ld.global.f32 	%f26, [%rd8+16];
	atom.shared.add.f32 	%f27, [%r71+16], %f26;
	ld.global.f32 	%f28, [%rd8+20];
	atom.shared.add.f32 	%f29, [%r71+20], %f28;
	ld.global.f32 	%f30, [%rd8+24];
	atom.shared.add.f32 	%f31, [%r71+24], %f30;
	ld.global.f32 	%f32, [%rd8+28];
	atom.shared.add.f32 	%f33, [%r71+28], %f32;
	add.s32 	%r73, %r73, 16;
	add.s32 	%r72, %r72, 16;
	add.s32 	%r71, %r71, 64;
	setp.ne.s32 	%p7, %r72, 0;
	mov.u32 	%r75, %r10;
	@%p7 bra 	$L__BB2_14;
$L__BB2_15:
	setp.eq.s32 	%p8, %r8, 0;
	@%p8 bra 	$L__BB2_25;
	add.s32 	%r48, %r8, -1;
	setp.lt.u32 	%p9, %r48, 7;
	@%p9 bra 	$L__BB2_18;
	shl.b32 	%r49, %r75, 2;
	mov.u32 	%r50, out_local;
	add.s32 	%r51, %r50, %r49;
	add.s32 	%r52, %r75, %r15;
	mul.wide.s32 	%rd9, %r52, 4;
	add.s64 	%rd10, %rd1, %rd9;
	ld.global.f32 	%f34, [%rd10];
	atom.shared.add.f32 	%f35, [%r51], %f34;
	ld.global.f32 	%f36, [%rd10+4];
	atom.shared.add.f32 	%f37, [%r51+4], %f36;
	ld.global.f32 	%f38, [%rd10+8];
	atom.shared.add.f32 	%f39, [%r51+8], %f38;
	ld.global.f32 	%f40, [%rd10+12];
	atom.shared.add.f32 	%f41, [%r51+12], %f40;
	ld.global.f32 	%f42, [%rd10+16];
	atom.shared.add.f32 	%f43, [%r51+16], %f42;
	ld.global.f32 	%f44, [%rd10+20];
	atom.shared.add.f32 	%f45, [%r51+20], %f44;
	ld.global.f32 	%f46, [%rd10+24];
	atom.shared.add.f32 	%f47, [%r51+24], %f46;
	ld.global.f32 	%f48, [%rd10+28];
	atom.shared.add.f32 	%f49, [%r51+28], %f48;
	add.s32 	%r75, %r75, 8;
$L__BB2_18:
	setp.eq.s32 	%p10, %r9, 0;
	@%p10 bra 	$L__BB2_25;
	add.s32 	%r53, %r9, -1;
	setp.lt.u32 	%p11, %r53, 3;
	@%p11 bra 	$L__BB2_21;
	shl.b32 	%r54, %r75, 2;
	mov.u32 	%r55, out_local;
	add.s32 	%r56, %r55, %r54;
	add.s32 	%r57, %r75, %r15;
	mul.wide.s32 	%rd11, %r57, 4;
	add.s64 	%rd12, %rd1, %rd11;
	ld.global.f32 	%f50, [%rd12];
	atom.shared.add.f32 	%f51, [%r56], %f50;
	ld.global.f32 	%f52, [%rd12+4];
	atom.shared.add.f32 	%f53, [%r56+4], %f52;
	ld.global.f32 	%f54, [%rd12+8];
	atom.shared.add.f32 	%f55, [%r56+8], %f54;
	ld.global.f32 	%f56, [%rd12+12];
	atom.shared.add.f32 	%f57, [%r56+12], %f56;
	add.s32 	%r75, %r75, 4;
$L__BB2_21:
	setp.eq.s32 	%p12, %r11, 0;
	@%p12 bra 	$L__BB2_25;
	setp.eq.s32 	%p13, %r11, 1;
	shl.b32 	%r58, %r75, 2;
	mov.u32 	%r59, out_local;
	add.s32 	%r28, %r59, %r58;
	add.s32 	%r60, %r75, %r15;
	mul.wide.s32 	%rd13, %r60, 4;
	add.s64 	%rd3, %rd1, %rd13;
	ld.global.f32 	%f58, [%rd3];
	atom.shared.add.f32 	%f59, [%r28], %f58;
	@%p13 bra 	$L__BB2_25;
	setp.eq.s32 	%p14, %r11, 2;
	ld.global.f32 	%f60, [%rd3+4];
	atom.shared.add.f32 	%f61, [%r28+4], %f60;
	@%p14 bra 	$L__BB2_25;
	ld.global.f32 	%f62, [%rd3+8];
	atom.shared.add.f32 	%f63, [%r28+8], %f62;
$L__BB2_25:
	mov.u32 	%r61, %ntid.y;
	mov.u32 	%r62, %nctaid.y;
	mad.lo.s32 	%r70, %r61, %r62, %r70;
	setp.lt.s32 	%p15, %r70, %r33;
	@%p15 bra 	$L__BB2_12;
	bra.uni 	$L__BB2_7;

}
	// .globl	_Z11dot_productiPfS_S_i
.visible .entry _Z11dot_productiPfS_S_i(
	.param .u32 _Z11dot_productiPfS_S_i_param_0,
	.param .u64 .ptr .align 1 _Z11dot_productiPfS_S_i_param_1,
	.param .u64 .ptr .align 1 _Z11dot_productiPfS_S_i_param_2,
	.param .u64 .ptr .align 1 _Z11dot_productiPfS_S_i_param_3,
	.param .u32 _Z11dot_productiPfS_S_i_param_4
)
{
	.reg .pred 	%p<9>;
	.reg .b32 	%r<22>;
	.reg .b32 	%f<21>;
	.reg .b64 	%rd<10>;

	ld.param.u64 	%rd3, [_Z11dot_productiPfS_S_i_param_1];
	ld.param.u64 	%rd4, [_Z11dot_productiPfS_S_i_param_2];
	ld.param.u64 	%rd5, [_Z11dot_productiPfS_S_i_param_3];
	ld.param.u32 	%r7, [_Z11dot_productiPfS_S_i_param_4];
	mov.u32 	%r8, %ctaid.x;
	mov.u32 	%r1, %ntid.x;
	mov.u32 	%r2, %tid.x;
	mad.lo.s32 	%r21, %r8, %r1, %r2;
	setp.ge.s32 	%p1, %r21, %r7;
	mov.f32 	%f20, 0f00000000;
	@%p1 bra 	$L__BB3_3;
	mov.u32 	%r9, %nctaid.x;
	mul.lo.s32 	%r4, %r1, %r9;
	cvta.to.global.u64 	%rd1, %rd4;
	cvta.to.global.u64 	%rd2, %rd5;
	mov.f32 	%f20, 0f00000000;
$L__BB3_2:
	mul.wide.s32 	%rd6, %r21, 4;
	add.s64 	%rd7, %rd1, %rd6;
	ld.global.f32 	%f7, [%rd7];
	add.s64 	%rd8, %rd2, %rd6;
	ld.global.f32 	%f8, [%rd8];
	fma.rn.f32 	%f20, %f7, %f8, %f20;
	add.s32 	%r21, %r21, %r4;
	setp.lt.s32 	%p2, %r21, %r7;
	@%p2 bra 	$L__BB3_2;
$L__BB3_3:
	mov.b32 	%r10, %f20;
	shfl.sync.down.b32	%r11|%p3, %r10, 16, 31, -1;
	mov.b32 	%f9, %r11;
	add.f32 	%f10, %f20, %f9;
	mov.b32 	%r12, %f10;
	shfl.sync.down.b32	%r13|%p4, %r12, 8, 31, -1;
	mov.b32 	%f11, %r13;
	add.f32 	%f12, %f10, %f11;
	mov.b32 	%r14, %f12;
	shfl.sync.down.b32	%r15|%p5, %r14, 4, 31, -1;
	mov.b32 	%f13, %r15;
	add.f32 	%f14, %f12, %f13;
	mov.b32 	%r16, %f14;
	shfl.sync.down.b32	%r17|%p6, %r16, 2, 31, -1;
	mov.b32 	%f15, %r17;
	add.f32 	%f16, %f14, %f15;
	mov.b32 	%r18, %f16;
	shfl.sync.down.b32	%r19|%p7, %r18, 1, 31, -1;
	mov.b32 	%f17, %r19;
	add.f32 	%f4, %f16, %f17;
	and.b32  	%r20, %r2, 31;
	setp.ne.s32 	%p8, %r20, 0;
	@%p8 bra 	$L__BB3_5;
	cvta.to.global.u64 	%rd9, %rd3;
	atom.global.add.f32 	%f18, [%rd9], %f4;
$L__BB3_5:
	ret;

}
	// .globl	_Z6concatiPfS_S_i
.visible .entry _Z6concatiPfS_S_i(
	.param .u32 _Z6concatiPfS_S_i_param_0,
	.param .u64 .ptr .align 1 _Z6concatiPfS_S_i_param_1,
	.param .u64 .ptr .align 1 _Z6concatiPfS_S_i_param_2,
	.param .u64 .ptr .align 1 _Z6concatiPfS_S_i_param_3,
	.param .u32 _Z6concatiPfS_S_i_param_4
)
{
	.reg .pred 	%p<3>;
	.reg .b32 	%r<11>;
	.reg .b32 	%f<3>;
	.reg .b64 	%rd<13>;

	ld.param.u64 	%rd4, [_Z6concatiPfS_S_i_param_1];
	ld.param.u64 	%rd5, [_Z6concatiPfS_S_i_param_2];
	ld.param.u64 	%rd6, [_Z6concatiPfS_S_i_param_3];
	ld.param.u32 	%r6, [_Z6concatiPfS_S_i_param_4];
	mov.u32 	%r7, %ctaid.x;
	mov.u32 	%r1, %ntid.x;
	mov.u32 	%r8, %tid.x;
	mad.lo.s32 	%r10, %r7, %r1, %r8;
	setp.ge.s32 	%p1, %r10, %r6;
	@%p1 bra 	$L__BB4_3;
	mov.u32 	%r9, %nctaid.x;
	mul.lo.s32 	%r3, %r1, %r9;
	cvta.to.global.u64 	%rd1, %rd5;
	cvta.to.global.u64 	%rd2, %rd4;
	cvta.to.global.u64 	%rd3, %rd6;
	mul.wide.s32 	%rd11, %r6, 4;
$L__BB4_2:
	mul.wide.s32 	%rd7, %r10, 4;
	add.s64 	%rd8, %rd1, %rd7;
	ld.global.f32 	%f1, [%rd8];
	add.s64 	%rd9, %rd2, %rd7;
	st.global.f32 	[%rd9], %f1;
	add.s64 	%rd10, %rd3, %rd7;
	ld.global.f32 	%f2, [%rd10];
	add.s64 	%rd12, %rd9, %rd11;
	st.global.f32 	[%rd12], %f2;
	add.s32 	%r10, %r10, %r3;
	setp.lt.s32 	%p2, %r10, %r6;
	@%p2 bra 	$L__BB4_2;
$L__BB4_3:
	ret;

}


// ===== COMPILED SASS (sm_100) =====

	.target	sm_100

	.elftype	@"ET_EXEC"


//--------------------- .note.nv.tkinfo           --------------------------
	.section	.note.nv.tkinfo,"",@"SHT_NOTE"
	.sectionflags	@"SHF_NOTE_NV_TKINFO"
	.tkinfo
        /*0018*/ 	.word	0x00000002
        /*0030*/ 	.string	""
        /*0030*/ 	.string	"ptxas"
        /*0030*/ 	.string	"Cuda compilation tools, release 13.0, V13.0.88"
        /*0030*/ 	.string	"Build cuda_13.0.r13.0/compiler.36424714_0"
        /*0030*/ 	.string	"-arch sm_100 -m 64 "



//--------------------- .note.nv.cuinfo           --------------------------
	.section	.note.nv.cuinfo,"",@"SHT_NOTE"
	.sectionflags	@"SHF_NOTE_NV_CUINFO"
        /*0018*/ 	.short	0x0002
        /*001a*/ 	.short	0x0064
        /*001c*/ 	.short	0x0082
	.zero		2


//--------------------- .nv.info                  --------------------------
	.section	.nv.info,"",@"SHT_CUDA_INFO"
	.align	4


	//----- nvinfo : EIATTR_REGCOUNT
	.align		4
        /*0000*/ 	.byte	0x04, 0x2f
        /*0002*/ 	.short	(.L_1 - .L_0)
	.align		4
.L_0:
        /*0004*/ 	.word	index@(_Z6conv2diPfS_S_iiiiii)
        /*0008*/ 	.word	0x00000020


	//----- nvinfo : EIATTR_FRAME_SIZE
	.align		4
.L_1:
        /*000c*/ 	.byte	0x04, 0x11
        /*000e*/ 	.short	(.L_3 - .L_2)
	.align		4
.L_2:
        /*0010*/ 	.word	index@($__internal_2_$__cuda_sm3x_div_rn_noftz_f32_slowpath)
        /*0014*/ 	.word	0x00000000


	//----- nvinfo : EIATTR_FRAME_SIZE
	.align		4
.L_3:
        /*0018*/ 	.byte	0x04, 0x11
        /*001a*/ 	.short	(.L_5 - .L_4)
	.align		4
.L_4:
        /*001c*/ 	.word	index@(_Z6conv2diPfS_S_iiiiii)
        /*0020*/ 	.word	0x00000000


	//----- nvinfo : EIATTR_REGCOUNT
	.align		4
.L_5:
        /*0024*/ 	.byte	0x04, 0x2f
        /*0026*/ 	.short	(.L_7 - .L_6)
	.align		4
.L_6:
        /*0028*/ 	.word	index@(_Z12mean_poolingiPfS_iiiii)
        /*002c*/ 	.word	0x00000020


	//----- nvinfo : EIATTR_FRAME_SIZE
	.align		4
.L_7:
        /*0030*/ 	.byte	0x04, 0x11
        /*0032*/ 	.short	(.L_9 - .L_8)
	.align		4
.L_8:
        /*0034*/ 	.word	index@($__internal_1_$__cuda_sm3x_div_rn_noftz_f32_slowpath)
        /*0038*/ 	.word	0x00000000


	//----- nvinfo : EIATTR_FRAME_SIZE
	.align		4
.L_9:
        /*003c*/ 	.byte	0x04, 0x11
        /*003e*/ 	.short	(.L_11 - .L_10)
	.align		4
.L_10:
        /*0040*/ 	.word	index@(_Z12mean_poolingiPfS_iiiii)
        /*0044*/ 	.word	0x00000000


	//----- nvinfo : EIATTR_REGCOUNT
	.align		4
.L_11:
        /*0048*/ 	.byte	0x04, 0x2f
        /*004a*/ 	.short	(.L_13 - .L_12)
	.align		4
.L_12:
        /*004c*/ 	.word	index@(_Z3gapiPfS_iii)
        /*0050*/ 	.word	0x00000018


	//----- nvinfo : EIATTR_FRAME_SIZE
	.align		4
.L_13:
        /*0054*/ 	.byte	0x04, 0x11
        /*0056*/ 	.short	(.L_15 - .L_14)
	.align		4
.L_14:
        /*0058*/ 	.word	index@($__internal_0_$__cuda_sm3x_div_rn_noftz_f32_slowpath)
        /*005c*/ 	.word	0x00000000


	//----- nvinfo : EIATTR_FRAME_SIZE
	.align		4
.L_15:
        /*0060*/ 	.byte	0x04, 0x11
        /*0062*/ 	.short	(.L_17 - .L_16)
	.align		4
.L_16:
        /*0064*/ 	.word	index@(_Z3gapiPfS_iii)
        /*0068*/ 	.word	0x00000000


	//----- nvinfo : EIATTR_REGCOUNT
	.align		4
.L_17:
        /*006c*/ 	.byte	0x04, 0x2f
        /*006e*/ 	.short	(.L_19 - .L_18)
	.align		4
.L_18:
        /*0070*/ 	.word	index@(_Z11dot_productiPfS_S_i)
        /*0074*/ 	.word	0x0000000f


	//----- nvinfo : EIATTR_FRAME_SIZE
	.align		4
.L_19:
        /*0078*/ 	.byte	0x04, 0x11
        /*007a*/ 	.short	(.L_21 - .L_20)
	.align		4
.L_20:
        /*007c*/ 	.word	index@(_Z11dot_productiPfS_S_i)
        /*0080*/ 	.word	0x00000000


	//----- nvinfo : EIATTR_REGCOUNT
	.align		4
.L_21:
        /*0084*/ 	.byte	0x04, 0x2f
        /*0086*/ 	.short	(.L_23 - .L_22)
	.align		4
.L_22:
        /*0088*/ 	.word	index@(_Z6concatiPfS_S_i)
        /*008c*/ 	.word	0x00000016


	//----- nvinfo : EIATTR_FRAME_SIZE
	.align		4
.L_23:
        /*0090*/ 	.byte	0x04, 0x11
        /*0092*/ 	.short	(.L_25 - .L_24)
	.align		4
.L_24:
        /*0094*/ 	.word	index@(_Z6concatiPfS_S_i)
        /*0098*/ 	.word	0x00000000


	//----- nvinfo : EIATTR_MIN_STACK_SIZE
	.align		4
.L_25:
        /*009c*/ 	.byte	0x04, 0x12
        /*009e*/ 	.short	(.L_27 - .L_26)
	.align		4
.L_26:
        /*00a0*/ 	.word	index@(_Z6concatiPfS_S_i)
        /*00a4*/ 	.word	0x00000000


	//----- nvinfo : EIATTR_MIN_STACK_SIZE
	.align		4
.L_27:
        /*00a8*/ 	.byte	0x04, 0x12
        /*00aa*/ 	.short	(.L_29 - .L_28)
	.align		4
.L_28:
        /*00ac*/ 	.word	index@(_Z11dot_productiPfS_S_i)
        /*00b0*/ 	.word	0x00000000


	//----- nvinfo : EIATTR_MIN_STACK_SIZE
	.align		4
.L_29:
        /*00b4*/ 	.byte	0x04, 0x12
        /*00b6*/ 	.short	(.L_31 - .L_30)
	.align		4
.L_30:
        /*00b8*/ 	.word	index@(_Z3gapiPfS_iii)
        /*00bc*/ 	.word	0x00000000


	//----- nvinfo : EIATTR_MIN_STACK_SIZE
	.align		4
.L_31:
        /*00c0*/ 	.byte	0x04, 0x12
        /*00c2*/ 	.short	(.L_33 - .L_32)
	.align		4
.L_32:
        /*00c4*/ 	.word	index@(_Z12mean_poolingiPfS_iiiii)
        /*00c8*/ 	.word	0x00000000


	//----- nvinfo : EIATTR_MIN_STACK_SIZE
	.align		4
.L_33:
        /*00cc*/ 	.byte	0x04, 0x12
        /*00ce*/ 	.short	(.L_35 - .L_34)
	.align		4
.L_34:
        /*00d0*/ 	.word	index@(_Z6conv2diPfS_S_iiiiii)
        /*00d4*/ 	.word	0x00000000
.L_35:


//--------------------- .nv.compat                --------------------------
	.section	.nv.compat,"",@"SHT_CUDA_COMPAT_INFO"
	.align	4
        /*0000*/ 	.byte	0x02, 0x09, 0x00, 0x00, 0x02, 0x02, 0x01, 0x00, 0x02, 0x05, 0x05, 0x00, 0x03, 0x07, 0x01, 0x01
        /*0010*/ 	.byte	0x02, 0x03, 0x00, 0x00, 0x02, 0x06, 0x01, 0x00, 0x04, 0x0b, 0x08, 0x00, 0x01, 0x00, 0x00, 0x00
        /*0020*/ 	.byte	0x00, 0x00, 0x00, 0x00


//--------------------- .nv.info._Z6concatiPfS_S_i --------------------------
	.section	.nv.info._Z6concatiPfS_S_i,"",@"SHT_CUDA_INFO"
	.sectionflags	@""
	.align	4


	//----- nvinfo : EIATTR_CUDA_API_VERSION
	.align		4
        /*0000*/ 	.byte	0x04, 0x37
        /*0002*/ 	.short	(.L_37 - .L_36)
.L_36:
        /*0004*/ 	.word	0x00000082


	//----- nvinfo : EIATTR_KPARAM_INFO
	.align		4
.L_37:
        /*0008*/ 	.byte	0x04, 0x17
        /*000a*/ 	.short	(.L_39 - .L_38)
.L_38:
        /*000c*/ 	.word	0x00000000
        /*0010*/ 	.short	0x0004
        /*0012*/ 	.short	0x0020
        /*0014*/ 	.byte	0x00, 0xf0, 0x11, 0x00


	//----- nvinfo : EIATTR_KPARAM_INFO
	.align		4
.L_39:
        /*0018*/ 	.byte	0x04, 0x17
        /*001a*/ 	.short	(.L_41 - .L_40)
.L_40:
        /*001c*/ 	.word	0x00000000
        /*0020*/ 	.short	0x0003
        /*0022*/ 	.short	0x0018
        /*0024*/ 	.byte	0x00, 0xf5, 0x21, 0x00


	//----- nvinfo : EIATTR_KPARAM_INFO
	.align		4
.L_41:
        /*0028*/ 	.byte	0x04, 0x17
        /*002a*/ 	.short	(.L_43 - .L_42)
.L_42:
        /*002c*/ 	.word	0x00000000
        /*0030*/ 	.short	0x0002
        /*0032*/ 	.short	0x0010
        /*0034*/ 	.byte	0x00, 0xf5, 0x21, 0x00


	//----- nvinfo : EIATTR_KPARAM_INFO
	.align		4
.L_43:
        /*0038*/ 	.byte	0x04, 0x17
        /*003a*/ 	.short	(.L_45 - .L_44)
.L_44:
        /*003c*/ 	.word	0x00000000
        /*0040*/ 	.short	0x0001
        /*0042*/ 	.short	0x0008
        /*0044*/ 	.byte	0x00, 0xf5, 0x21, 0x00


	//----- nvinfo : EIATTR_KPARAM_INFO
	.align		4
.L_45:
        /*0048*/ 	.byte	0x04, 0x17
        /*004a*/ 	.short	(.L_47 - .L_46)
.L_46:
        /*004c*/ 	.word	0x00000000
        /*0050*/ 	.short	0x0000
        /*0052*/ 	.short	0x0000
        /*0054*/ 	.byte	0x00, 0xf0, 0x11, 0x00


	//----- nvinfo : EIATTR_SPARSE_MMA_MASK
	.align		4
.L_47:
        /*0058*/ 	.byte	0x03, 0x50
        /*005a*/ 	.short	0x0000


	//----- nvinfo : EIATTR_MAXREG_COUNT
	.align		4
        /*005c*/ 	.byte	0x03, 0x1b
        /*005e*/ 	.short	0x00ff


	//----- nvinfo : EIATTR_MERCURY_ISA_VERSION
	.align		4
        /*0060*/ 	.byte	0x03, 0x5f
        /*0062*/ 	.short	0x0101


	//----- nvinfo : EIATTR_VRC_CTA_INIT_COUNT
	.align		4
        /*0064*/ 	.byte	0x02, 0x4a
	.zero		1
	.zero		1


	//----- nvinfo : EIATTR_EXIT_INSTR_OFFSETS
	.align		4
        /*0068*/ 	.byte	0x04, 0x1c
        /*006a*/ 	.short	(.L_49 - .L_48)


	//   ....[0]....
.L_48:
        /*006c*/ 	.word	0x00000070


	//   ....[1]....
        /*0070*/ 	.word	0x00000190


	//----- nvinfo : EIATTR_CRS_STACK_SIZE
	.align		4
.L_49:
        /*0074*/ 	.byte	0x04, 0x1e
        /*0076*/ 	.short	(.L_51 - .L_50)
.L_50:
        /*0078*/ 	.word	0x00000000


	//----- nvinfo : EIATTR_CBANK_PARAM_SIZE
	.align		4
.L_51:
        /*007c*/ 	.byte	0x03, 0x19
        /*007e*/ 	.short	0x0024


	//----- nvinfo : EIATTR_PARAM_CBANK
	.align		4
        /*0080*/ 	.byte	0x04, 0x0a
        /*0082*/ 	.short	(.L_53 - .L_52)
	.align		4
.L_52:
        /*0084*/ 	.word	index@(.nv.constant0._Z6concatiPfS_S_i)
        /*0088*/ 	.short	0x0380
        /*008a*/ 	.short	0x0024


	//----- nvinfo : EIATTR_SW_WAR
	.align		4
.L_53:
        /*008c*/ 	.byte	0x04, 0x36
        /*008e*/ 	.short	(.L_55 - .L_54)
.L_54:
        /*0090*/ 	.word	0x00000008
.L_55:


//--------------------- .nv.info._Z11dot_productiPfS_S_i --------------------------
	.section	.nv.info._Z11dot_productiPfS_S_i,"",@"SHT_CUDA_INFO"
	.sectionflags	@""
	.align	4


	//----- nvinfo : EIATTR_CUDA_API_VERSION
	.align		4
        /*0000*/ 	.byte	0x04, 0x37
        /*0002*/ 	.short	(.L_57 - .L_56)
.L_56:
        /*0004*/ 	.word	0x00000082


	//----- nvinfo : EIATTR_KPARAM_INFO
	.align		4
.L_57:
        /*0008*/ 	.byte	0x04, 0x17
        /*000a*/ 	.short	(.L_59 - .L_58)
.L_58:
        /*000c*/ 	.word	0x00000000
        /*0010*/ 	.short	0x0004
        /*0012*/ 	.short	0x0020
        /*0014*/ 	.byte	0x00, 0xf0, 0x11, 0x00


	//----- nvinfo : EIATTR_KPARAM_INFO
	.align		4
.L_59:
        /*0018*/ 	.byte	0x04, 0x17
        /*001a*/ 	.short	(.L_61 - .L_60)
.L_60:
        /*001c*/ 	.word	0x00000000
        /*0020*/ 	.short	0x0003
        /*0022*/ 	.short	0x0018
        /*0024*/ 	.byte	0x00, 0xf5, 0x21, 0x00


	//----- nvinfo : EIATTR_KPARAM_INFO
	.align		4
.L_61:
        /*0028*/ 	.byte	0x04, 0x17
        /*002a*/ 	.short	(.L_63 - .L_62)
.L_62:
        /*002c*/ 	.word	0x00000000
        /*0030*/ 	.short	0x0002
        /*0032*/ 	.short	0x0010
        /*0034*/ 	.byte	0x00, 0xf5, 0x21, 0x00


	//----- nvinfo : EIATTR_KPARAM_INFO
	.align		4
.L_63:
        /*0038*/ 	.byte	0x04, 0x17
        /*003a*/ 	.short	(.L_65 - .L_64)
.L_64:
        /*003c*/ 	.word	0x00000000
        /*0040*/ 	.short	0x0001
        /*0042*/ 	.short	0x0008
        /*0044*/ 	.byte	0x00, 0xf5, 0x21, 0x00


	//----- nvinfo : EIATTR_KPARAM_INFO
	.align		4
.L_65:
        /*0048*/ 	.byte	0x04, 0x17
        /*004a*/ 	.short	(.L_67 - .L_66)
.L_66:
        /*004c*/ 	.word	0x00000000
        /*0050*/ 	.short	0x0000
        /*0052*/ 	.short	0x0000
        /*0054*/ 	.byte	0x00, 0xf0, 0x11, 0x00


	//----- nvinfo : EIATTR_SPARSE_MMA_MASK
	.align		4
.L_67:
        /*0058*/ 	.byte	0x03, 0x50
        /*005a*/ 	.short	0x0000


	//----- nvinfo : EIATTR_MAXREG_COUNT
	.align		4
        /*005c*/ 	.byte	0x03, 0x1b
        /*005e*/ 	.short	0x00ff


	//----- nvinfo : EIATTR_MERCURY_ISA_VERSION
	.align		4
        /*0060*/ 	.byte	0x03, 0x5f
        /*0062*/ 	.short	0x0101


	//----- nvinfo : EIATTR_COOP_GROUP_MASK_REGIDS
	.align		4
        /*0064*/ 	.byte	0x04, 0x29
        /*0066*/ 	.short	(.L_69 - .L_68)


	//   ....[0]....
.L_68:
        /*0068*/ 	.word	0xffffffff


	//   ....[1]....
        /*006c*/ 	.word	0xffffffff


	//   ....[2]....
        /*0070*/ 	.word	0xffffffff


	//   ....[3]....
        /*0074*/ 	.word	0xffffffff


	//   ....[4]....
        /*0078*/ 	.word	0xffffffff


	//----- nvinfo : EIATTR_COOP_GROUP_INSTR_OFFSETS
	.align		4
.L_69:
        /*007c*/ 	.byte	0x04, 0x28
        /*007e*/ 	.short	(.L_71 - .L_70)


	//   ....[0]....
.L_70:
        /*0080*/ 	.word	0x00000190


	//   ....[1]....
        /*0084*/ 	.word	0x000001c0


	//   ....[2]....
        /*0088*/ 	.word	0x000001e0


	//   ....[3]....
        /*008c*/ 	.word	0x00000200


	//   ....[4]....
        /*0090*/ 	.word	0x00000220


	//----- nvinfo : EIATTR_VRC_CTA_INIT_COUNT
	.align		4
.L_71:
        /*0094*/ 	.byte	0x02, 0x4a
	.zero		1
	.zero		1


	//----- nvinfo : EIATTR_EXIT_INSTR_OFFSETS
	.align		4
        /*0098*/ 	.byte	0x04, 0x1c
        /*009a*/ 	.short	(.L_73 - .L_72)


	//   ....[0]....
.L_72:
        /*009c*/ 	.word	0x00000230


	//   ....[1]....
        /*00a0*/ 	.word	0x00000270


	//----- nvinfo : EIATTR_CRS_STACK_SIZE
	.align		4
.L_73:
        /*00a4*/ 	.byte	0x04, 0x1e
        /*00a6*/ 	.short	(.L_75 - .L_74)
.L_74:
        /*00a8*/ 	.word	0x00000000


	//----- nvinfo : EIATTR_CBANK_PARAM_SIZE
	.align		4
.L_75:
        /*00ac*/ 	.byte	0x03, 0x19
        /*00ae*/ 	.short	0x0024


	//----- nvinfo : EIATTR_PARAM_CBANK
	.align		4
        /*00b0*/ 	.byte	0x04, 0x0a
        /*00b2*/ 	.short	(.L_77 - .L_76)
	.align		4
.L_76:
        /*00b4*/ 	.word	index@(.nv.constant0._Z11dot_productiPfS_S_i)
        /*00b8*/ 	.short	0x0380
        /*00ba*/ 	.short	0x0024


	//----- nvinfo : EIATTR_SW_WAR
	.align		4
.L_77:
        /*00bc*/ 	.byte	0x04, 0x36
        /*00be*/ 	.short	(.L_79 - .L_78)
.L_78:
        /*00c0*/ 	.word	0x00000008
.L_79:


//--------------------- .nv.info._Z3gapiPfS_iii   --------------------------
	.section	.nv.info._Z3gapiPfS_iii,"",@"SHT_CUDA_INFO"
	.sectionflags	@""
	.align	4


	//----- nvinfo : EIATTR_CUDA_API_VERSION
	.align		4
        /*0000*/ 	.byte	0x04, 0x37
        /*0002*/ 	.short	(.L_81 - .L_80)
.L_80:
        /*0004*/ 	.word	0x00000082


	//----- nvinfo : EIATTR_KPARAM_INFO
	.align		4
.L_81:
        /*0008*/ 	.byte	0x04, 0x17
        /*000a*/ 	.short	(.L_83 - .L_82)
.L_82:
        /*000c*/ 	.word	0x00000000
        /*0010*/ 	.short	0x0005
        /*0012*/ 	.short	0x0020
        /*0014*/ 	.byte	0x00, 0xf0, 0x11, 0x00


	//----- nvinfo : EIATTR_KPARAM_INFO
	.align		4
.L_83:
        /*0018*/ 	.byte	0x04, 0x17
        /*001a*/ 	.short	(.L_85 - .L_84)
.L_84:
        /*001c*/ 	.word	0x00000000
        /*0020*/ 	.short	0x0004
        /*0022*/ 	.short	0x001c
        /*0024*/ 	.byte	0x00, 0xf0, 0x11, 0x00


	//----- nvinfo : EIATTR_KPARAM_INFO
	.align		4
.L_85:
        /*0028*/ 	.byte	0x04, 0x17
        /*002a*/ 	.short	(.L_87 - .L_86)
.L_86:
        /*002c*/ 	.word	0x00000000
        /*0030*/ 	.short	0x0003
        /*0032*/ 	.short	0x0018
        /*0034*/ 	.byte	0x00, 0xf0, 0x11, 0x00


	//----- nvinfo : EIATTR_KPARAM_INFO
	.align		4
.L_87:
        /*0038*/ 	.byte	0x04, 0x17
        /*003a*/ 	.short	(.L_89 - .L_88)
.L_88:
        /*003c*/ 	.word	0x00000000
        /*0040*/ 	.short	0x0002
        /*0042*/ 	.short	0x0010
        /*0044*/ 	.byte	0x00, 0xf5, 0x21, 0x00


	//----- nvinfo : EIATTR_KPARAM_INFO
	.align		4
.L_89:
        /*0048*/ 	.byte	0x04, 0x17
        /*004a*/ 	.short	(.L_91 - .L_90)
.L_90:
        /*004c*/ 	.word	0x00000000
        /*0050*/ 	.short	0x0001
        /*0052*/ 	.short	0x0008
        /*0054*/ 	.byte	0x00, 0xf5, 0x21, 0x00


	//----- nvinfo : EIATTR_KPARAM_INFO
	.align		4
.L_91:
        /*0058*/ 	.byte	0x04, 0x17
        /*005a*/ 	.short	(.L_93 - .L_92)
.L_92:
        /*005c*/ 	.word	0x00000000
        /*0060*/ 	.short	0x0000
        /*0062*/ 	.short	0x0000
        /*0064*/ 	.byte	0x00, 0xf0, 0x11, 0x00


	//----- nvinfo : EIATTR_SPARSE_MMA_MASK
	.align		4
.L_93:
        /*0068*/ 	.byte	0x03, 0x50
        /*006a*/ 	.short	0x0000


	//----- nvinfo : EIATTR_MAXREG_COUNT
	.align		4
        /*006c*/ 	.byte	0x03, 0x1b
        /*006e*/ 	.short	0x00ff


	//----- nvinfo : EIATTR_NUM_BARRIERS
	.align		4
        /*0070*/ 	.byte	0x02, 0x4c
        /*0072*/ 	.byte	0x01
	.zero		1


	//----- nvinfo : EIATTR_MERCURY_ISA_VERSION
	.align		4
        /*0074*/ 	.byte	0x03, 0x5f
        /*0076*/ 	.short	0x0101


	//----- nvinfo : EIATTR_VRC_CTA_INIT_COUNT
	.align		4
        /*0078*/ 	.byte	0x02, 0x4a
	.zero		1
	.zero		1


	//----- nvinfo : EIATTR_EXIT_INSTR_OFFSETS
	.align		4
        /*007c*/ 	.byte	0x04, 0x1c
        /*007e*/ 	.short	(.L_95 - .L_94)


	//   ....[0]....
.L_94:
        /*0080*/ 	.word	0x00001560


	//   ....[1]....
        /*0084*/ 	.word	0x00001740


	//----- nvinfo : EIATTR_CRS_STACK_SIZE
	.align		4
.L_95:
        /*0088*/ 	.byte	0x04, 0x1e
        /*008a*/ 	.short	(.L_97 - .L_96)
.L_96:
        /*008c*/ 	.word	0x00000000


	//----- nvinfo : EIATTR_CBANK_PARAM_SIZE
	.align		4
.L_97:
        /*0090*/ 	.byte	0x03, 0x19
        /*0092*/ 	.short	0x0024


	//----- nvinfo : EIATTR_PARAM_CBANK
	.align		4
        /*0094*/ 	.byte	0x04, 0x0a
        /*0096*/ 	.short	(.L_99 - .L_98)
	.align		4
.L_98:
        /*0098*/ 	.word	index@(.nv.constant0._Z3gapiPfS_iii)
        /*009c*/ 	.short	0x0380
        /*009e*/ 	.short	0x0024


	//----- nvinfo : EIATTR_SW_WAR
	.align		4
.L_99:
        /*00a0*/ 	.byte	0x04, 0x36
        /*00a2*/ 	.short	(.L_101 - .L_100)
.L_100:
        /*00a4*/ 	.word	0x00000008
.L_101:


//--------------------- .nv.info._Z12mean_poolingiPfS_iiiii --------------------------
	.section	.nv.info._Z12mean_poolingiPfS_iiiii,"",@"SHT_CUDA_INFO"
	.sectionflags	@""
	.align	4


	//----- nvinfo : EIATTR_CUDA_API_VERSION
	.align		4
        /*0000*/ 	.byte	0x04, 0x37
        /*0002*/ 	.short	(.L_103 - .L_102)
.L_102:
        /*0004*/ 	.word	0x00000082


	//----- nvinfo : EIATTR_KPARAM_INFO
	.align		4
.L_103:
        /*0008*/ 	.byte	0x04, 0x17
        /*000a*/ 	.short	(.L_105 - .L_104)
.L_104:
        /*000c*/ 	.word	0x00000000
        /*0010*/ 	.short	0x0007
        /*0012*/ 	.short	0x0028
        /*0014*/ 	.byte	0x00, 0xf0, 0x11, 0x00


	//----- nvinfo : EIATTR_KPARAM_INFO
	.align		4
.L_105:
        /*0018*/ 	.byte	0x04, 0x17
        /*001a*/ 	.short	(.L_107 - .L_106)
.L_106:
        /*001c*/ 	.word	0x00000000
        /*0020*/ 	.short	0x0006
        /*0022*/ 	.short	0x0024
        /*0024*/ 	.byte	0x00, 0xf0, 0x11, 0x00


	//----- nvinfo : EIATTR_KPARAM_INFO
	.align		4
.L_107:
        /*0028*/ 	.byte	0x04, 0x17
        /*002a*/ 	.short	(.L_109 - .L_108)
.L_108:
        /*002c*/ 	.word	0x00000000
        /*0030*/ 	.short	0x0005
        /*0032*/ 	.short	0x0020
        /*0034*/ 	.byte	0x00, 0xf0, 0x11, 0x00


	//----- nvinfo : EIATTR_KPARAM_INFO
	.align		4
.L_109:
        /*0038*/ 	.byte	0x04, 0x17
        /*003a*/ 	.short	(.L_111 - .L_110)
.L_110:
        /*003c*/ 	.word	0x00000000
        /*0040*/ 	.short	0x0004
        /*0042*/ 	.short	0x001c
        /*0044*/ 	.byte	0x00, 0xf0, 0x11, 0x00


	//----- nvinfo : EIATTR_KPARAM_INFO
	.align		4
.L_111:
        /*0048*/ 	.byte	0x04, 0x17
        /*004a*/ 	.short	(.L_113 - .L_112)
.L_112:
        /*004c*/ 	.word	0x00000000
        /*0050*/ 	.short	0x0003
        /*0052*/ 	.short	0x0018
        /*0054*/ 	.byte	0x00, 0xf0, 0x11, 0x00


	//----- nvinfo : EIATTR_KPARAM_INFO
	.align		4
.L_113:
        /*0058*/ 	.byte	0x04, 0x17
        /*005a*/ 	.short	(.L_115 - .L_114)
.L_114:
        /*005c*/ 	.word	0x00000000
        /*0060*/ 	.short	0x0002
        /*0062*/ 	.short	0x0010
        /*0064*/ 	.byte	0x00, 0xf5, 0x21, 0x00


	//----- nvinfo : EIATTR_KPARAM_INFO
	.align		4
.L_115:
        /*0068*/ 	.byte	0x04, 0x17
        /*006a*/ 	.short	(.L_117 - .L_116)
.L_116:
        /*006c*/ 	.word	0x00000000
        /*0070*/ 	.short	0x0001
        /*0072*/ 	.short	0x0008
        /*0074*/ 	.byte	0x00, 0xf5, 0x21, 0x00


	//----- nvinfo : EIATTR_KPARAM_INFO
	.align		4
.L_117:
        /*0078*/ 	.byte	0x04, 0x17
        /*007a*/ 	.short	(.L_119 - .L_118)
.L_118:
        /*007c*/ 	.word	0x00000000
        /*0080*/ 	.short	0x0000
        /*0082*/ 	.short	0x0000
        /*0084*/ 	.byte	0x00, 0xf0, 0x11, 0x00


	//----- nvinfo : EIATTR_SPARSE_MMA_MASK
	.align		4
.L_119:
        /*0088*/ 	.byte	0x03, 0x50
        /*008a*/ 	.short	0x0000


	//----- nvinfo : EIATTR_MAXREG_COUNT
	.align		4
        /*008c*/ 	.byte	0x03, 0x1b
        /*008e*/ 	.short	0x00ff


	//----- nvinfo : EIATTR_MERCURY_ISA_VERSION
	.align		4
        /*0090*/ 	.byte	0x03, 0x5f
        /*0092*/ 	.short	0x0101


	//----- nvinfo : EIATTR_VRC_CTA_INIT_COUNT
	.align		4
        /*0094*/ 	.byte	0x02, 0x4a
	.zero		1
	.zero		1


	//----- nvinfo : EIATTR_EXIT_INSTR_OFFSETS
	.align		4
        /*0098*/ 	.byte	0x04, 0x1c
        /*009a*/ 	.short	(.L_121 - .L_120)


	//   ....[0]....
.L_120:
        /*009c*/ 	.word	0x000001b0


	//   ....[1]....
        /*00a0*/ 	.word	0x00000850


	//   ....[2]....
        /*00a4*/ 	.word	0x000016d0


	//----- nvinfo : EIATTR_CRS_STACK_SIZE
	.align		4
.L_121:
        /*00a8*/ 	.byte	0x04, 0x1e
        /*00aa*/ 	.short	(.L_123 - .L_122)
.L_122:
        /*00ac*/ 	.word	0x00000000


	//----- nvinfo : EIATTR_CBANK_PARAM_SIZE
	.align		4
.L_123:
        /*00b0*/ 	.byte	0x03, 0x19
        /*00b2*/ 	.short	0x002c


	//----- nvinfo : EIATTR_PARAM_CBANK
	.align		4
        /*00b4*/ 	.byte	0x04, 0x0a
        /*00b6*/ 	.short	(.L_125 - .L_124)
	.align		4
.L_124:
        /*00b8*/ 	.word	index@(.nv.constant0._Z12mean_poolingiPfS_iiiii)
        /*00bc*/ 	.short	0x0380
        /*00be*/ 	.short	0x002c


	//----- nvinfo : EIATTR_SW_WAR
	.align		4
.L_125:
        /*00c0*/ 	.byte	0x04, 0x36
        /*00c2*/ 	.short	(.L_127 - .L_126)
.L_126:
        /*00c4*/ 	.word	0x00000008
.L_127:


//--------------------- .nv.info._Z6conv2diPfS_S_iiiiii --------------------------
	.section	.nv.info._Z6conv2diPfS_S_iiiiii,"",@"SHT_CUDA_INFO"
	.sectionflags	@""
	.align	4


	//----- nvinfo : EIATTR_CUDA_API_VERSION
	.align		4
        /*0000*/ 	.byte	0x04, 0x37
        /*0002*/ 	.short	(.L_129 - .L_128)
.L_128:
        /*0004*/ 	.word	0x00000082


	//----- nvinfo : EIATTR_KPARAM_INFO
	.align		4
.L_129:
        /*0008*/ 	.byte	0x04, 0x17
        /*000a*/ 	.short	(.L_131 - .L_130)
.L_130:
        /*000c*/ 	.word	0x00000000
        /*0010*/ 	.short	0x0009
        /*0012*/ 	.short	0x0034
        /*0014*/ 	.byte	0x00, 0xf0, 0x11, 0x00


	//----- nvinfo : EIATTR_KPARAM_INFO
	.align		4
.L_131:
        /*0018*/ 	.byte	0x04, 0x17
        /*001a*/ 	.short	(.L_133 - .L_132)
.L_132:
        /*001c*/ 	.word	0x00000000
        /*0020*/ 	.short	0x0008
        /*0022*/ 	.short	0x0030
        /*0024*/ 	.byte	0x00, 0xf0, 0x11, 0x00


	//----- nvinfo : EIATTR_KPARAM_INFO
	.align		4
.L_133:
        /*0028*/ 	.byte	0x04, 0x17
        /*002a*/ 	.short	(.L_135 - .L_134)
.L_134:
        /*002c*/ 	.word	0x00000000
        /*0030*/ 	.short	0x0007
        /*0032*/ 	.short	0x002c
        /*0034*/ 	.byte	0x00, 0xf0, 0x11, 0x00


	//----- nvinfo : EIATTR_KPARAM_INFO
	.align		4
.L_135:
        /*0038*/ 	.byte	0x04, 0x17
        /*003a*/ 	.short	(.L_137 - .L_136)
.L_136:
        /*003c*/ 	.word	0x00000000
        /*0040*/ 	.short	0x0006
        /*0042*/ 	.short	0x0028
        /*0044*/ 	.byte	0x00, 0xf0, 0x11, 0x00


	//----- nvinfo : EIATTR_KPARAM_INFO
	.align		4
.L_137:
        /*0048*/ 	.byte	0x04, 0x17
        /*004a*/ 	.short	(.L_139 - .L_138)
.L_138:
        /*004c*/ 	.word	0x00000000
        /*0050*/ 	.short	0x0005
        /*0052*/ 	.short	0x0024
        /*0054*/ 	.byte	0x00, 0xf0, 0x11, 0x00


	//----- nvinfo : EIATTR_KPARAM_INFO
	.align		4
.L_139:
        /*0058*/ 	.byte	0x04, 0x17
        /*005a*/ 	.short	(.L_141 - .L_140)
.L_140:
        /*005c*/ 	.word	0x00000000
        /*0060*/ 	.short	0x0004
        /*0062*/ 	.short	0x0020
        /*0064*/ 	.byte	0x00, 0xf0, 0x11, 0x00


	//----- nvinfo : EIATTR_KPARAM_INFO
	.align		4
.L_141:
        /*0068*/ 	.byte	0x04, 0x17
        /*006a*/ 	.short	(.L_143 - .L_142)
.L_142:
        /*006c*/ 	.word	0x00000000
        /*0070*/ 	.short	0x0003
        /*0072*/ 	.short	0x0018
        /*0074*/ 	.byte	0x00, 0xf5, 0x21, 0x00


	//----- nvinfo : EIATTR_KPARAM_INFO
	.align		4
.L_143:
        /*0078*/ 	.byte	0x04, 0x17
        /*007a*/ 	.short	(.L_145 - .L_144)
.L_144:
        /*007c*/ 	.word	0x00000000
        /*0080*/ 	.short	0x0002
        /*0082*/ 	.short	0x0010
        /*0084*/ 	.byte	0x00, 0xf5, 0x21, 0x00


	//----- nvinfo : EIATTR_KPARAM_INFO
	.align		4
.L_145:
        /*0088*/ 	.byte	0x04, 0x17
        /*008a*/ 	.short	(.L_147 - .L_146)
.L_146:
        /*008c*/ 	.word	0x00000000
        /*0090*/ 	.short	0x0001
        /*0092*/ 	.short	0x0008
        /*0094*/ 	.byte	0x00, 0xf5, 0x21, 0x00


	//----- nvinfo : EIATTR_KPARAM_INFO
	.align		4
.L_147:
        /*0098*/ 	.byte	0x04, 0x17
        /*009a*/ 	.short	(.L_149 - .L_148)
.L_148:
        /*009c*/ 	.word	0x00000000
        /*00a0*/ 	.short	0x0000
        /*00a2*/ 	.short	0x0000
        /*00a4*/ 	.byte	0x00, 0xf0, 0x11, 0x00


	//----- nvinfo : EIATTR_SPARSE_MMA_MASK
	.align		4
.L_149:
        /*00a8*/ 	.byte	0x03, 0x50
        /*00aa*/ 	.short	0x0000


	//----- nvinfo : EIATTR_MAXREG_COUNT
	.align		4
        /*00ac*/ 	.byte	0x03, 0x1b
        /*00ae*/ 	.short	0x00ff


	//----- nvinfo : EIATTR_NUM_BARRIERS
	.align		4
        /*00b0*/ 	.byte	0x02, 0x4c
        /*00b2*/ 	.byte	0x01
	.zero		1


	//----- nvinfo : EIATTR_MERCURY_ISA_VERSION
	.align		4
        /*00b4*/ 	.byte	0x03, 0x5f
        /*00b6*/ 	.short	0x0101


	//----- nvinfo : EIATTR_VRC_CTA_INIT_COUNT
	.align		4
        /*00b8*/ 	.byte	0x02, 0x4a
	.zero		1
	.zero		1


	//----- nvinfo : EIATTR_EXIT_INSTR_OFFSETS
	.align		4
        /*00bc*/ 	.byte	0x04, 0x1c
        /*00be*/ 	.short	(.L_151 - .L_150)


	//   ....[0]....
.L_150:
        /*00c0*/ 	.word	0x00000b70


	//   ....[1]....
        /*00c4*/ 	.word	0x00000cc0


	//   ....[2]....
        /*00c8*/ 	.word	0x00001350


	//   ....[3]....
        /*00cc*/ 	.word	0x00002380


	//   ....[4]....
        /*00d0*/ 	.word	0x00002930


	//----- nvinfo : EIATTR_CRS_STACK_SIZE
	.align		4
.L_151:
        /*00d4*/ 	.byte	0x04, 0x1e
        /*00d6*/ 	.short	(.L_153 - .L_152)
.L_152:
        /*00d8*/ 	.word	0x00000000


	//----- nvinfo : EIATTR_CBANK_PARAM_SIZE
	.align		4
.L_153:
        /*00dc*/ 	.byte	0x03, 0x19
        /*00de*/ 	.short	0x0038


	//----- nvinfo : EIATTR_PARAM_CBANK
	.align		4
        /*00e0*/ 	.byte	0x04, 0x0a
        /*00e2*/ 	.short	(.L_155 - .L_154)
	.align		4
.L_154:
        /*00e4*/ 	.word	index@(.nv.constant0._Z6conv2diPfS_S_iiiiii)
        /*00e8*/ 	.short	0x0380
        /*00ea*/ 	.short	0x0038


	//----- nvinfo : EIATTR_SW_WAR
	.align		4
.L_155:
        /*00ec*/ 	.byte	0x04, 0x36
        /*00ee*/ 	.short	(.L_157 - .L_156)
.L_156:
        /*00f0*/ 	.word	0x00000008
.L_157:


//--------------------- .nv.callgraph             --------------------------
	.section	.nv.callgraph,"",@"SHT_CUDA_CALLGRAPH"
	.align	4
	.sectionentsize	8
	.align		4
        /*0000*/ 	.word	0x00000000
	.align		4
        /*0004*/ 	.word	0xffffffff
	.align		4
        /*0008*/ 	.word	0x00000000
	.align		4
        /*000c*/ 	.word	0xfffffffe
	.align		4
        /*0010*/ 	.word	0x00000000
	.align		4
        /*0014*/ 	.word	0xfffffffd
	.align		4
        /*0018*/ 	.word	0x00000000
	.align		4
        /*001c*/ 	.word	0xfffffffc


//--------------------- .text._Z6concatiPfS_S_i   --------------------------
	.section	.text._Z6concatiPfS_S_i,"ax",@progbits
	.align	128
        .global         _Z6concatiPfS_S_i
        .type           _Z6concatiPfS_S_i,@function
        .size           _Z6concatiPfS_S_i,(.L_x_192 - _Z6concatiPfS_S_i)
        .other          _Z6concatiPfS_S_i,@"STO_CUDA_ENTRY STV_DEFAULT"
_Z6concatiPfS_S_i:
.text._Z6concatiPfS_S_i:
[----:B------:R-:W-:Y:S01]  /*0000*/  LDC R1, c[0x0][0x37c] ;  /* 0x0000df00ff017b82 */ /* 0x000fe20000000800 */
[----:B------:R-:W0:Y:S07]  /*0010*/  S2R R0, SR_TID.X ;  /* 0x0000000000007919 */ /* 0x000e2e0000002100 */
[----:B------:R-:W0:Y:S08]  /*0020*/  S2UR UR4, SR_CTAID.X ;  /* 0x00000000000479c3 */ /* 0x000e300000002500 */
[----:B------:R-:W0:Y:S08]  /*0030*/  LDC R17, c[0x0][0x360] ;  /* 0x0000d800ff117b82 */ /* 0x000e300000000800 */
[----:B------:R-:W1:Y:S01]  /*0040*/  LDC R19, c[0x0][0x3a0] ;  /* 0x0000e800ff137b82 */ /* 0x000e620000000800 */
[----:B0-----:R-:W-:-:S05]  /*0050*/  IMAD R0, R17, UR4, R0 ;  /* 0x0000000411007c24 */ /* 0x001fca000f8e0200 */
[----:B-1----:R-:W-:-:S13]  /*0060*/  ISETP.GE.AND P0, PT, R0, R19, PT ;  /* 0x000000130000720c */ /* 0x002fda0003f06270 */
[----:B------:R-:W-:Y:S05]  /*0070*/  @P0 EXIT ;  /* 0x000000000000094d */ /* 0x000fea0003800000 */
[----:B------:R-:W0:Y:S01]  /*0080*/  LDC.64 R12, c[0x0][0x388] ;  /* 0x0000e200ff0c7b82 */ /* 0x000e220000000a00 */
[----:B------:R-:W1:Y:S01]  /*0090*/  LDCU UR4, c[0x0][0x370] ;  /* 0x00006e00ff0477ac */ /* 0x000e620008000800 */
[----:B------:R-:W2:Y:S06]  /*00a0*/  LDCU.64 UR6, c[0x0][0x358] ;  /* 0x00006b00ff0677ac */ /* 0x000eac0008000a00 */
[----:B------:R-:W3:Y:S08]  /*00b0*/  LDC.64 R10, c[0x0][0x390] ;  /* 0x0000e400ff0a7b82 */ /* 0x000ef00000000a00 */
[----:B------:R-:W4:Y:S01]  /*00c0*/  LDC.64 R14, c[0x0][0x398] ;  /* 0x0000e600ff0e7b82 */ /* 0x000f220000000a00 */
[----:B-1----:R-:W-:-:S07]  /*00d0*/  IMAD R17, R17, UR4, RZ ;  /* 0x0000000411117c24 */ /* 0x002fce000f8e02ff */
.L_x_0:
[----:B-1-3--:R-:W-:-:S06]  /*00e0*/  IMAD.WIDE R2, R0, 0x4, R10 ;  /* 0x0000000400027825 */ /* 0x00afcc00078e020a */
[----:B--2---:R-:W2:Y:S01]  /*00f0*/  LDG.E R3, desc[UR6][R2.64] ;  /* 0x0000000602037981 */ /* 0x004ea2000c1e1900 */
[----:B0-----:R-:W-:-:S04]  /*0100*/  IMAD.WIDE R4, R0, 0x4, R12 ;  /* 0x0000000400047825 */ /* 0x001fc800078e020c */
[----:B----4-:R-:W-:Y:S01]  /*0110*/  IMAD.WIDE R6, R0, 0x4, R14 ;  /* 0x0000000400067825 */ /* 0x010fe200078e020e */
[----:B--2---:R1:W-:Y:S05]  /*0120*/  STG.E desc[UR6][R4.64], R3 ;  /* 0x0000000304007986 */ /* 0x0043ea000c101906 */
[----:B------:R-:W2:Y:S01]  /*0130*/  LDG.E R7, desc[UR6][R6.64] ;  /* 0x0000000606077981 */ /* 0x000ea2000c1e1900 */
[----:B------:R-:W-:Y:S01]  /*0140*/  IMAD.WIDE R8, R19, 0x4, R4 ;  /* 0x0000000413087825 */ /* 0x000fe200078e0204 */
[----:B------:R-:W-:-:S04]  /*0150*/  IADD3 R0, PT, PT, R17, R0, RZ ;  /* 0x0000000011007210 */ /* 0x000fc80007ffe0ff */
[----:B------:R-:W-:Y:S01]  /*0160*/  ISETP.GE.AND P0, PT, R0, R19, PT ;  /* 0x000000130000720c */ /* 0x000fe20003f06270 */
[----:B--2---:R1:W-:-:S12]  /*0170*/  STG.E desc[UR6][R8.64], R7 ;  /* 0x0000000708007986 */ /* 0x0043d8000c101906 */
[----:B------:R-:W-:Y:S05]  /*0180*/  @!P0 BRA `(.L_x_0) ;  /* 0xfffffffc00d48947 */ /* 0x000fea000383ffff */
[----:B------:R-:W-:Y:S05]  /*0190*/  EXIT ;  /* 0x000000000000794d */ /* 0x000fea0003800000 */
.L_x_1:
[----:B------:R-:W-:-:S00]  /*01a0*/  BRA `(.L_x_1) ;  /* 0xfffffffc00fc7947 */ /* 0x000fc0000383ffff */
[----:B------:R-:W-:-:S00]  /*01b0*/  NOP ;  /* 0x0000000000007918 */ /* 0x000fc00000000000 */
        /* <DEDUP_REMOVED lines=12> */
.L_x_192:


//--------------------- .text._Z11dot_productiPfS_S_i --------------------------
	.section	.text._Z11dot_productiPfS_S_i,"ax",@progbits
	.align	128
        .global         _Z11dot_productiPfS_S_i
        .type           _Z11dot_productiPfS_S_i,@function
        .size           _Z11dot_productiPfS_S_i,(.L_x_193 - _Z11dot_productiPfS_S_i)
        .other          _Z11dot_productiPfS_S_i,@"STO_CUDA_ENTRY STV_DEFAULT"
_Z11dot_productiPfS_S_i:
.text._Z11dot_productiPfS_S_i:
[----:B------:R-:W-:Y:S01]  /*0000*/  LDC R1, c[0x0][0x37c] ;  /* 0x0000df00ff017b82 */ /* 0x000fe20000000800 */
[----:B------:R-:W0:Y:S07]  /*0010*/  S2R R12, SR_TID.X ;  /* 0x00000000000c7919 */ /* 0x000e2e0000002100 */
[----:B------:R-:W0:Y:S01]  /*0020*/  S2UR UR4, SR_CTAID.X ;  /* 0x00000000000479c3 */ /* 0x000e220000002500 */
[----:B------:R-:W1:Y:S01]  /*0030*/  LDCU UR7, c[0x0][0x3a0] ;  /* 0x00007400ff0777ac */ /* 0x000e620008000800 */
[----:B------:R-:W-:Y:S01]  /*0040*/  BSSY.RECONVERGENT B0, `(.L_x_2) ;  /* 0x0000014000007945 */ /* 0x000fe20003800200 */
[----:B------:R-:W-:-:S05]  /*0050*/  HFMA2 R10, -RZ, RZ, 0, 0 ;  /* 0x00000000ff0a7431 */ /* 0x000fca00000001ff */
[----:B------:R-:W0:Y:S02]  /*0060*/  LDC R11, c[0x0][0x360] ;  /* 0x0000d800ff0b7b82 */ /* 0x000e240000000800 */
[----:B0-----:R-:W-:Y:S01]  /*0070*/  IMAD R0, R11, UR4, R12 ;  /* 0x000000040b007c24 */ /* 0x001fe2000f8e020c */
[----:B------:R-:W0:Y:S04]  /*0080*/  LDCU.64 UR4, c[0x0][0x358] ;  /* 0x00006b00ff0477ac */ /* 0x000e280008000a00 */
[----:B-1----:R-:W-:-:S13]  /*0090*/  ISETP.GE.AND P0, PT, R0, UR7, PT ;  /* 0x0000000700007c0c */ /* 0x002fda000bf06270 */
[----:B------:R-:W-:Y:S05]  /*00a0*/  @P0 BRA `(.L_x_3) ;  /* 0x0000000000340947 */ /* 0x000fea0003800000 */
[----:B------:R-:W1:Y:S01]  /*00b0*/  LDC.64 R6, c[0x0][0x390] ;  /* 0x0000e400ff067b82 */ /* 0x000e620000000a00 */
[----:B------:R-:W2:Y:S01]  /*00c0*/  LDCU UR6, c[0x0][0x370] ;  /* 0x00006e00ff0677ac */ /* 0x000ea20008000800 */
[----:B------:R-:W-:-:S06]  /*00d0*/  MOV R10, RZ ;  /* 0x000000ff000a7202 */ /* 0x000fcc0000000f00 */
[----:B------:R-:W3:Y:S01]  /*00e0*/  LDC.64 R8, c[0x0][0x398] ;  /* 0x0000e600ff087b82 */ /* 0x000ee20000000a00 */
[----:B--2---:R-:W-:-:S07]  /*00f0*/  IMAD R11, R11, UR6, RZ ;  /* 0x000000060b0b7c24 */ /* 0x004fce000f8e02ff */
.L_x_4:
[----:B-1----:R-:W-:-:S04]  /*0100*/  IMAD.WIDE R2, R0, 0x4, R6 ;  /* 0x0000000400027825 */ /* 0x002fc800078e0206 */
[----:B---3--:R-:W-:Y:S02]  /*0110*/  IMAD.WIDE R4, R0, 0x4, R8 ;  /* 0x0000000400047825 */ /* 0x008fe400078e0208 */
[----:B0-----:R-:W2:Y:S04]  /*0120*/  LDG.E R3, desc[UR4][R2.64] ;  /* 0x0000000402037981 */ /* 0x001ea8000c1e1900 */
[----:B------:R-:W2:Y:S01]  /*0130*/  LDG.E R4, desc[UR4][R4.64] ;  /* 0x0000000404047981 */ /* 0x000ea2000c1e1900 */
[----:B------:R-:W-:-:S04]  /*0140*/  IADD3 R0, PT, PT, R11, R0, RZ ;  /* 0x000000000b007210 */ /* 0x000fc80007ffe0ff */
[----:B------:R-:W-:Y:S01]  /*0150*/  ISETP.GE.AND P0, PT, R0, UR7, PT ;  /* 0x0000000700007c0c */ /* 0x000fe2000bf06270 */
[----:B--2---:R-:W-:-:S12]  /*0160*/  FFMA R10, R3, R4, R10 ;  /* 0x00000004030a7223 */ /* 0x004fd8000000000a */
[----:B------:R-:W-:Y:S05]  /*0170*/  @!P0 BRA `(.L_x_4) ;  /* 0xfffffffc00e08947 */ /* 0x000fea000383ffff */
.L_x_3:
[----:B0-----:R-:W-:Y:S05]  /*0180*/  BSYNC.RECONVERGENT B0 ;  /* 0x0000000000007941 */ /* 0x001fea0003800200 */
.L_x_2:
[----:B------:R-:W0:Y:S01]  /*0190*/  SHFL.DOWN PT, R3, R10, 0x10, 0x1f ;  /* 0x0a001f000a037f89 */ /* 0x000e2200000e0000 */
[----:B------:R-:W-:Y:S01]  /*01a0*/  LOP3.LUT P0, RZ, R12, 0x1f, RZ, 0xc0, !PT ;  /* 0x0000001f0cff7812 */ /* 0x000fe2000780c0ff */
[----:B0-----:R-:W-:-:S05]  /*01b0*/  FADD R3, R3, R10 ;  /* 0x0000000a03037221 */ /* 0x001fca0000000000 */
[----:B------:R-:W0:Y:S02]  /*01c0*/  SHFL.DOWN PT, R0, R3, 0x8, 0x1f ;  /* 0x09001f0003007f89 */ /* 0x000e2400000e0000 */
[----:B0-----:R-:W-:-:S05]  /*01d0*/  FADD R0, R3, R0 ;  /* 0x0000000003007221 */ /* 0x001fca0000000000 */
[----:B------:R-:W0:Y:S02]  /*01e0*/  SHFL.DOWN PT, R5, R0, 0x4, 0x1f ;  /* 0x08801f0000057f89 */ /* 0x000e2400000e0000 */
[----:B0-----:R-:W-:-:S05]  /*01f0*/  FADD R5, R0, R5 ;  /* 0x0000000500057221 */ /* 0x001fca0000000000 */
[----:B------:R-:W0:Y:S02]  /*0200*/  SHFL.DOWN PT, R2, R5, 0x2, 0x1f ;  /* 0x08401f0005027f89 */ /* 0x000e2400000e0000 */
[----:B0-----:R-:W-:-:S05]  /*0210*/  FADD R4, R5, R2 ;  /* 0x0000000205047221 */ /* 0x001fca0000000000 */
[----:B------:R0:W1:Y:S01]  /*0220*/  SHFL.DOWN PT, R7, R4, 0x1, 0x1f ;  /* 0x08201f0004077f89 */ /* 0x00006200000e0000 */
[----:B------:R-:W-:Y:S05]  /*0230*/  @P0 EXIT ;  /* 0x000000000000094d */ /* 0x000fea0003800000 */
[----:B------:R-:W2:Y:S01]  /*0240*/  LDC.64 R2, c[0x0][0x388] ;  /* 0x0000e200ff027b82 */ /* 0x000ea20000000a00 */
[----:B-1----:R-:W-:-:S05]  /*0250*/  FADD R7, R4, R7 ;  /* 0x0000000704077221 */ /* 0x002fca0000000000 */
[----:B--2---:R-:W-:Y:S01]  /*0260*/  REDG.E.ADD.F32.FTZ.RN.STRONG.GPU desc[UR4][R2.64], R7 ;  /* 0x00000007020079a6 */ /* 0x004fe2000c12f304 */
[----:B------:R-:W-:Y:S05]  /*0270*/  EXIT ;  /* 0x000000000000794d */ /* 0x000fea0003800000 */
.L_x_5:
        /* <DEDUP_REMOVED lines=16> */
.L_x_193:


//--------------------- .text._Z3gapiPfS_iii      --------------------------
	.section	.text._Z3gapiPfS_iii,"ax",@progbits
	.align	128
        .global         _Z3gapiPfS_iii
        .type           _Z3gapiPfS_iii,@function
        .size           _Z3gapiPfS_iii,(.L_x_189 - _Z3gapiPfS_iii)
        .other          _Z3gapiPfS_iii,@"STO_CUDA_ENTRY STV_DEFAULT"
_Z3gapiPfS_iii:
.text._Z3gapiPfS_iii:
[----:B------:R-:W-:Y:S01]  /*0000*/  LDC R1, c[0x0][0x37c] ;  /* 0x0000df00ff017b82 */ /* 0x000fe20000000800 */
[----:B------:R-:W0:Y:S07]  /*0010*/  S2R R0, SR_TID.X ;  /* 0x0000000000007919 */ /* 0x000e2e0000002100 */
[----:B------:R-:W0:Y:S01]  /*0020*/  LDC R7, c[0x0][0x3a0] ;  /* 0x0000e800ff077b82 */ /* 0x000e220000000800 */
[----:B------:R-:W-:Y:S01]  /*0030*/  BSSY.RECONVERGENT B0, `(.L_x_6) ;  /* 0x000000d000007945 */ /* 0x000fe20003800200 */
[----:B0-----:R-:W-:-:S13]  /*0040*/  ISETP.GE.AND P0, PT, R0, R7, PT ;  /* 0x000000070000720c */ /* 0x001fda0003f06270 */
[----:B------:R-:W-:Y:S05]  /*0050*/  @P0 BRA `(.L_x_7) ;  /* 0x0000000000280947 */ /* 0x000fea0003800000 */
[----:B------:R-:W0:Y:S01]  /*0060*/  S2R R5, SR_CgaCtaId ;  /* 0x0000000000057919 */ /* 0x000e220000008800 */
[----:B------:R-:W1:Y:S01]  /*0070*/  LDC R6, c[0x0][0x360] ;  /* 0x0000d800ff067b82 */ /* 0x000e620000000800 */
[----:B------:R-:W-:Y:S01]  /*0080*/  MOV R2, 0x400 ;  /* 0x0000040000027802 */ /* 0x000fe20000000f00 */
[----:B------:R-:W-:-:S03]  /*0090*/  IMAD.MOV.U32 R3, RZ, RZ, R0 ;  /* 0x000000ffff037224 */ /* 0x000fc600078e0000 */
[----:B0-----:R-:W-:-:S07]  /*00a0*/  LEA R2, R5, R2, 0x18 ;  /* 0x0000000205027211 */ /* 0x001fce00078ec0ff */
.L_x_8:
[----:B------:R-:W-:Y:S01]  /*00b0*/  IMAD R4, R3, 0x4, R2 ;  /* 0x0000000403047824 */ /* 0x000fe200078e0202 */
[----:B-1----:R-:W-:-:S04]  /*00c0*/  IADD3 R3, PT, PT, R6, R3, RZ ;  /* 0x0000000306037210 */ /* 0x002fc80007ffe0ff */
[----:B------:R0:W-:Y:S01]  /*00d0*/  STS [R4], RZ ;  /* 0x000000ff04007388 */ /* 0x0001e20000000800 */
[----:B------:R-:W-:-:S13]  /*00e0*/  ISETP.GE.AND P0, PT, R3, R7, PT ;  /* 0x000000070300720c */ /* 0x000fda0003f06270 */
[----:B0-----:R-:W-:Y:S05]  /*00f0*/  @!P0 BRA `(.L_x_8) ;  /* 0xfffffffc00ec8947 */ /* 0x001fea000383ffff */
.L_x_7:
[----:B------:R-:W-:Y:S05]  /*0100*/  BSYNC.RECONVERGENT B0 ;  /* 0x0000000000007941 */ /* 0x000fea0003800200 */
.L_x_6:
[----:B------:R-:W0:Y:S01]  /*0110*/  S2UR UR4, SR_CTAID.X ;  /* 0x00000000000479c3 */ /* 0x000e220000002500 */
[----:B------:R-:W1:Y:S01]  /*0120*/  LDCU UR5, c[0x0][0x398] ;  /* 0x00007300ff0577ac */ /* 0x000e620008000800 */
[----:B------:R-:W2:Y:S06]  /*0130*/  LDCU.64 UR6, c[0x0][0x358] ;  /* 0x00006b00ff0677ac */ /* 0x000eac0008000a00 */
[----:B------:R-:W0:Y:S01]  /*0140*/  LDC R3, c[0x0][0x360] ;  /* 0x0000d800ff037b82 */ /* 0x000e220000000800 */
[----:B-1----:R-:W-:Y:S02]  /*0150*/  IMAD.U32 R9, RZ, RZ, UR5 ;  /* 0x00000005ff097e24 */ /* 0x002fe4000f8e00ff */
[----:B0-----:R-:W-:-:S05]  /*0160*/  IMAD R4, R3, UR4, R0 ;  /* 0x0000000403047c24 */ /* 0x001fca000f8e0200 */
[----:B------:R-:W-:Y:S01]  /*0170*/  BAR.SYNC.DEFER_BLOCKING 0x0 ;  /* 0x0000000000007b1d */ /* 0x000fe20000010000 */
[----:B------:R-:W-:-:S13]  /*0180*/  ISETP.GE.AND P0, PT, R4, R9, PT ;  /* 0x000000090400720c */ /* 0x000fda0003f06270 */
[----:B--2---:R-:W-:Y:S05]  /*0190*/  @P0 BRA `(.L_x_9) ;  /* 0x0000001000e00947 */ /* 0x004fea0003800000 */
[----:B------:R-:W0:Y:S01]  /*01a0*/  S2R R5, SR_TID.Y ;  /* 0x0000000000057919 */ /* 0x000e220000002200 */
[----:B------:R-:W0:Y:S01]  /*01b0*/  S2UR UR4, SR_CTAID.Y ;  /* 0x00000000000479c3 */ /* 0x000e220000002600 */
[----:B------:R-:W-:-:S07]  /*01c0*/  ISETP.GE.AND P0, PT, R7, 0x1, PT ;  /* 0x000000010700780c */ /* 0x000fce0003f06270 */
[----:B------:R-:W0:Y:S02]  /*01d0*/  LDC R2, c[0x0][0x364] ;  /* 0x0000d900ff027b82 */ /* 0x000e240000000800 */
[----:B0-----:R-:W-:-:S04]  /*01e0*/  IMAD R2, R2, UR4, R5 ;  /* 0x0000000402027c24 */ /* 0x001fc8000f8e0205 */
[----:B------:R-:W-:Y:S05]  /*01f0*/  @!P0 BRA `(.L_x_9) ;  /* 0x0000001000c88947 */ /* 0x000fea0003800000 */
[----:B------:R-:W0:Y:S01]  /*0200*/  LDC.64 R16, c[0x0][0x390] ;  /* 0x0000e400ff107b82 */ /* 0x000e220000000a00 */
[C---:B------:R-:W-:Y:S02]  /*0210*/  LOP3.LUT R5, R7.reuse, 0xf, RZ, 0xc0, !PT ;  /* 0x0000000f07057812 */ /* 0x040fe400078ec0ff */
[C---:B------:R-:W-:Y:S02]  /*0220*/  LOP3.LUT R6, R7.reuse, 0x7, RZ, 0xc0, !PT ;  /* 0x0000000707067812 */ /* 0x040fe400078ec0ff */
[----:B------:R-:W-:Y:S02]  /*0230*/  LOP3.LUT R7, R7, 0x3, RZ, 0xc0, !PT ;  /* 0x0000000307077812 */ /* 0x000fe400078ec0ff */
[----:B0-----:R-:W-:-:S05]  /*0240*/  IADD3 R16, P0, PT, R16, 0x20, RZ ;  /* 0x0000002010107810 */ /* 0x001fca0007f1e0ff */
[----:B------:R-:W-:-:S08]  /*0250*/  IMAD.X R17, RZ, RZ, R17, P0 ;  /* 0x000000ffff117224 */ /* 0x000fd000000e0611 */
.L_x_81:
[----:B0-----:R-:W0:Y:S01]  /*0260*/  LDCU UR4, c[0x0][0x39c] ;  /* 0x00007380ff0477ac */ /* 0x001e220008000800 */
[----:B------:R-:W-:Y:S01]  /*0270*/  BSSY B0, `(.L_x_10) ;  /* 0x0000124000007945 */ /* 0x000fe20003800000 */
[----:B0-----:R-:W-:-:S13]  /*0280*/  ISETP.GE.AND P0, PT, R2, UR4, PT ;  /* 0x0000000402007c0c */ /* 0x001fda000bf06270 */
[----:B-1----:R-:W-:Y:S05]  /*0290*/  @P0 BRA `(.L_x_11) ;  /* 0x0000001000840947 */ /* 0x002fea0003800000 */
[----:B------:R-:W-:-:S07]  /*02a0*/  MOV R9, R2 ;  /* 0x0000000200097202 */ /* 0x000fce0000000f00 */
.L_x_80:
[----:B01----:R-:W0:Y:S01]  /*02b0*/  LDC R11, c[0x0][0x3a0] ;  /* 0x0000e800ff0b7b82 */ /* 0x003e220000000800 */
[----:B------:R-:W-:Y:S05]  /*02c0*/  YIELD ;  /* 0x0000000000007946 */ /* 0x000fea0003800000 */
[----:B------:R-:W1:Y:S01]  /*02d0*/  LDCU UR4, c[0x0][0x39c] ;  /* 0x00007380ff0477ac */ /* 0x000e620008000800 */
[----:B------:R-:W-:Y:S01]  /*02e0*/  IMAD.MOV.U32 R13, RZ, RZ, RZ ;  /* 0x000000ffff0d7224 */ /* 0x000fe200078e00ff */
[----:B0-----:R-:W-:Y:S01]  /*02f0*/  ISETP.GE.U32.AND P0, PT, R11, 0x10, PT ;  /* 0x000000100b00780c */ /* 0x001fe20003f06070 */
[----:B-1----:R-:W-:-:S04]  /*0300*/  IMAD R8, R4, UR4, R9 ;  /* 0x0000000404087c24 */ /* 0x002fc8000f8e0209 */
[----:B------:R-:W-:-:S08]  /*0310*/  IMAD R8, R8, R11, RZ ;  /* 0x0000000b08087224 */ /* 0x000fd000078e02ff */
[----:B------:R-:W-:Y:S05]  /*0320*/  @!P0 BRA `(.L_x_12) ;  /* 0x0000000800088947 */ /* 0x000fea0003800000 */
[----:B------:R-:W0:Y:S01]  /*0330*/  S2UR UR5, SR_CgaCtaId ;  /* 0x00000000000579c3 */ /* 0x000e220000008800 */
[----:B------:R-:W-:Y:S01]  /*0340*/  UMOV UR4, 0x400 ;  /* 0x0000040000047882 */ /* 0x000fe20000000000 */
[----:B------:R-:W-:Y:S01]  /*0350*/  LOP3.LUT R10, R11, 0x7ffffff0, RZ, 0xc0, !PT ;  /* 0x7ffffff00b0a7812 */ /* 0x000fe200078ec0ff */
[----:B------:R-:W-:Y:S01]  /*0360*/  BSSY B1, `(.L_x_13) ;  /* 0x000007d000017945 */ /* 0x000fe20003800000 */
[----:B------:R-:W-:Y:S02]  /*0370*/  IMAD.MOV.U32 R11, RZ, RZ, R8 ;  /* 0x000000ffff0b7224 */ /* 0x000fe400078e0008 */
[----:B------:R-:W-:Y:S01]  /*0380*/  IADD3 R12, PT, PT, -R10, RZ, RZ ;  /* 0x000000ff0a0c7210 */ /* 0x000fe20007ffe1ff */
[----:B0-----:R-:W-:-:S04]  /*0390*/  ULEA UR4, UR5, UR4, 0x18 ;  /* 0x0000000405047291 */ /* 0x001fc8000f8ec0ff */
[----:B------:R-:W-:-:S06]  /*03a0*/  UIADD3 UR4, UPT, UPT, UR4, 0x20, URZ ;  /* 0x0000002004047890 */ /* 0x000fcc000fffe0ff */
[----:B------:R-:W-:-:S07]  /*03b0*/  IMAD.U32 R13, RZ, RZ, UR4 ;  /* 0x00000004ff0d7e24 */ /* 0x000fce000f8e00ff */
.L_x_46:
[----:B0-----:R-:W-:-:S05]  /*03c0*/  IMAD.WIDE R18, R11, 0x4, R16 ;  /* 0x000000040b127825 */ /* 0x001fca00078e0210 */
[----:B------:R0:W5:Y:S01]  /*03d0*/  LDG.E R21, desc[UR6][R18.64+-0x20] ;  /* 0xffffe00612157981 */ /* 0x000162000c1e1900 */
[----:B------:R-:W-:Y:S05]  /*03e0*/  YIELD ;  /* 0x0000000000007946 */ /* 0x000fea0003800000 */
[----:B------:R-:W-:Y:S01]  /*03f0*/  BSSY.RECONVERGENT B2, `(.L_x_14) ;  /* 0x0000005000027945 */ /* 0x000fe20003800200 */
.L_x_15:
[----:B------:R-:W1:Y:S02]  /*0400*/  LDS R14, [R13+-0x20] ;  /* 0xffffe0000d0e7984 */ /* 0x000e640000000800 */
[----:B-1---5:R-:W-:-:S05]  /*0410*/  FADD R15, R21, R14 ;  /* 0x0000000e150f7221 */ /* 0x022fca0000000000 */
[----:B------:R-:W1:Y:S02]  /*0420*/  ATOMS.CAST.SPIN P0, [R13+-0x20], R14, R15 ;  /* 0xffffe00e0d00758d */ /* 0x000e64000180000f */
[----:B-1----:R-:W-:Y:S05]  /*0430*/  @!P0 BRA `(.L_x_15) ;  /* 0xfffffffc00f08947 */ /* 0x002fea000383ffff */
[----:B------:R-:W-:Y:S05]  /*0440*/  BSYNC.RECONVERGENT B2 ;  /* 0x0000000000027941 */ /* 0x000fea0003800200 */
.L_x_14:
[----:B------:R1:W5:Y:S01]  /*0450*/  LDG.E R21, desc[UR6][R18.64+-0x1c] ;  /* 0xffffe40612157981 */ /* 0x000362000c1e1900 */
[----:B------:R-:W-:Y:S01]  /*0460*/  BSSY.RECONVERGENT B2, `(.L_x_16) ;  /* 0x0000005000027945 */ /* 0x000fe20003800200 */
.L_x_17:
[----:B------:R-:W2:Y:S02]  /*0470*/  LDS R14, [R13+-0x1c] ;  /* 0xffffe4000d0e7984 */ /* 0x000ea40000000800 */
[----:B--2--5:R-:W-:-:S05]  /*0480*/  FADD R15, R21, R14 ;  /* 0x0000000e150f7221 */ /* 0x024fca0000000000 */
[----:B------:R-:W2:Y:S02]  /*0490*/  ATOMS.CAST.SPIN P0, [R13+-0x1c], R14, R15 ;  /* 0xffffe40e0d00758d */ /* 0x000ea4000180000f */
[----:B--2---:R-:W-:Y:S05]  /*04a0*/  @!P0 BRA `(.L_x_17) ;  /* 0xfffffffc00f08947 */ /* 0x004fea000383ffff */
[----:B------:R-:W-:Y:S05]  /*04b0*/  BSYNC.RECONVERGENT B2 ;  /* 0x0000000000027941 */ /* 0x000fea0003800200 */
.L_x_16:
[----:B------:R2:W5:Y:S01]  /*04c0*/  LDG.E R21, desc[UR6][R18.64+-0x18] ;  /* 0xffffe80612157981 */ /* 0x000562000c1e1900 */
[----:B------:R-:W-:Y:S01]  /*04d0*/  BSSY.RECONVERGENT B2, `(.L_x_18) ;  /* 0x0000005000027945 */ /* 0x000fe20003800200 */
.L_x_19:
[----:B------:R-:W3:Y:S02]  /*04e0*/  LDS R14, [R13+-0x18] ;  /* 0xffffe8000d0e7984 */ /* 0x000ee40000000800 */
[----:B---3-5:R-:W-:-:S05]  /*04f0*/  FADD R15, R21, R14 ;  /* 0x0000000e150f7221 */ /* 0x028fca0000000000 */
[----:B------:R-:W3:Y:S02]  /*0500*/  ATOMS.CAST.SPIN P0, [R13+-0x18], R14, R15 ;  /* 0xffffe80e0d00758d */ /* 0x000ee4000180000f */
[----:B---3--:R-:W-:Y:S05]  /*0510*/  @!P0 BRA `(.L_x_19) ;  /* 0xfffffffc00f08947 */ /* 0x008fea000383ffff */
[----:B------:R-:W-:Y:S05]  /*0520*/  BSYNC.RECONVERGENT B2 ;  /* 0x0000000000027941 */ /* 0x000fea0003800200 */
.L_x_18:
[----:B------:R3:W5:Y:S01]  /*0530*/  LDG.E R21, desc[UR6][R18.64+-0x14] ;  /* 0xffffec0612157981 */ /* 0x000762000c1e1900 */
[----:B------:R-:W-:Y:S01]  /*0540*/  BSSY.RECONVERGENT B2, `(.L_x_20) ;  /* 0x0000005000027945 */ /* 0x000fe20003800200 */
.L_x_21:
[----:B------:R-:W4:Y:S02]  /*0550*/  LDS R14, [R13+-0x14] ;  /* 0xffffec000d0e7984 */ /* 0x000f240000000800 */
[----:B----45:R-:W-:-:S05]  /*0560*/  FADD R15, R21, R14 ;  /* 0x0000000e150f7221 */ /* 0x030fca0000000000 */
[----:B------:R-:W4:Y:S02]  /*0570*/  ATOMS.CAST.SPIN P0, [R13+-0x14], R14, R15 ;  /* 0xffffec0e0d00758d */ /* 0x000f24000180000f */
[----:B----4-:R-:W-:Y:S05]  /*0580*/  @!P0 BRA `(.L_x_21) ;  /* 0xfffffffc00f08947 */ /* 0x010fea000383ffff */
[----:B------:R-:W-:Y:S05]  /*0590*/  BSYNC.RECONVERGENT B2 ;  /* 0x0000000000027941 */ /* 0x000fea0003800200 */
.L_x_20:
[----:B------:R4:W5:Y:S01]  /*05a0*/  LDG.E R21, desc[UR6][R18.64+-0x10] ;  /* 0xfffff00612157981 */ /* 0x000962000c1e1900 */
[----:B------:R-:W-:Y:S01]  /*05b0*/  BSSY.RECONVERGENT B2, `(.L_x_22) ;  /* 0x0000005000027945 */ /* 0x000fe20003800200 */
.L_x_23:
[----:B------:R-:W0:Y:S02]  /*05c0*/  LDS R14, [R13+-0x10] ;  /* 0xfffff0000d0e7984 */ /* 0x000e240000000800 */
[----:B0----5:R-:W-:-:S05]  /*05d0*/  FADD R15, R21, R14 ;  /* 0x0000000e150f7221 */ /* 0x021fca0000000000 */
[----:B------:R-:W0:Y:S02]  /*05e0*/  ATOMS.CAST.SPIN P0, [R13+-0x10], R14, R15 ;  /* 0xfffff00e0d00758d */ /* 0x000e24000180000f */
[----:B0-----:R-:W-:Y:S05]  /*05f0*/  @!P0 BRA `(.L_x_23) ;  /* 0xfffffffc00f08947 */ /* 0x001fea000383ffff */
[----:B------:R-:W-:Y:S05]  /*0600*/  BSYNC.RECONVERGENT B2 ;  /* 0x0000000000027941 */ /* 0x000fea0003800200 */
.L_x_22:
[----:B------:R0:W5:Y:S01]  /*0610*/  LDG.E R21, desc[UR6][R18.64+-0xc] ;  /* 0xfffff40612157981 */ /* 0x000162000c1e1900 */
[----:B------:R-:W-:Y:S01]  /*0620*/  BSSY.RECONVERGENT B2, `(.L_x_24) ;  /* 0x0000005000027945 */ /* 0x000fe20003800200 */
.L_x_25:
[----:B------:R-:W1:Y:S02]  /*0630*/  LDS R14, [R13+-0xc] ;  /* 0xfffff4000d0e7984 */ /* 0x000e640000000800 */
[----:B-1---5:R-:W-:-:S05]  /*0640*/  FADD R15, R21, R14 ;  /* 0x0000000e150f7221 */ /* 0x022fca0000000000 */
[----:B------:R-:W1:Y:S02]  /*0650*/  ATOMS.CAST.SPIN P0, [R13+-0xc], R14, R15 ;  /* 0xfffff40e0d00758d */ /* 0x000e64000180000f */
[----:B-1----:R-:W-:Y:S05]  /*0660*/  @!P0 BRA `(.L_x_25) ;  /* 0xfffffffc00f08947 */ /* 0x002fea000383ffff */
[----:B------:R-:W-:Y:S05]  /*0670*/  BSYNC.RECONVERGENT B2 ;  /* 0x0000000000027941 */ /* 0x000fea0003800200 */
.L_x_24:
[----:B------:R1:W5:Y:S01]  /*0680*/  LDG.E R21, desc[UR6][R18.64+-0x8] ;  /* 0xfffff80612157981 */ /* 0x000362000c1e1900 */
[----:B------:R-:W-:Y:S01]  /*0690*/  BSSY.RECONVERGENT B2, `(.L_x_26) ;  /* 0x0000005000027945 */ /* 0x000fe20003800200 */
.L_x_27:
[----:B------:R-:W0:Y:S02]  /*06a0*/  LDS R14, [R13+-0x8] ;  /* 0xfffff8000d0e7984 */ /* 0x000e240000000800 */
[----:B0----5:R-:W-:-:S05]  /*06b0*/  FADD R15, R21, R14 ;  /* 0x0000000e150f7221 */ /* 0x021fca0000000000 */
[----:B------:R-:W0:Y:S02]  /*06c0*/  ATOMS.CAST.SPIN P0, [R13+-0x8], R14, R15 ;  /* 0xfffff80e0d00758d */ /* 0x000e24000180000f */
[----:B0-----:R-:W-:Y:S05]  /*06d0*/  @!P0 BRA `(.L_x_27) ;  /* 0xfffffffc00f08947 */ /* 0x001fea000383ffff */
[----:B------:R-:W-:Y:S05]  /*06e0*/  BSYNC.RECONVERGENT B2 ;  /* 0x0000000000027941 */ /* 0x000fea0003800200 */
.L_x_26:
[----:B------:R0:W5:Y:S01]  /*06f0*/  LDG.E R21, desc[UR6][R18.64+-0x4] ;  /* 0xfffffc0612157981 */ /* 0x000162000c1e1900 */
[----:B------:R-:W-:Y:S01]  /*0700*/  BSSY.RECONVERGENT B2, `(.L_x_28) ;  /* 0x0000005000027945 */ /* 0x000fe20003800200 */
.L_x_29:
[----:B------:R-:W1:Y:S02]  /*0710*/  LDS R14, [R13+-0x4] ;  /* 0xfffffc000d0e7984 */ /* 0x000e640000000800 */
[----:B-1---5:R-:W-:-:S05]  /*0720*/  FADD R15, R21, R14 ;  /* 0x0000000e150f7221 */ /* 0x022fca0000000000 */
[----:B------:R-:W1:Y:S02]  /*0730*/  ATOMS.CAST.SPIN P0, [R13+-0x4], R14, R15 ;  /* 0xfffffc0e0d00758d */ /* 0x000e64000180000f */
[----:B-1----:R-:W-:Y:S05]  /*0740*/  @!P0 BRA `(.L_x_29) ;  /* 0xfffffffc00f08947 */ /* 0x002fea000383ffff */
[----:B------:R-:W-:Y:S05]  /*0750*/  BSYNC.RECONVERGENT B2 ;  /* 0x0000000000027941 */ /* 0x000fea0003800200 */
.L_x_28:
[----:B------:R1:W5:Y:S01]  /*0760*/  LDG.E R21, desc[UR6][R18.64] ;  /* 0x0000000612157981 */ /* 0x000362000c1e1900 */
[----:B------:R-:W-:Y:S01]  /*0770*/  BSSY.RECONVERGENT B2, `(.L_x_30) ;  /* 0x0000005000027945 */ /* 0x000fe20003800200 */
.L_x_31:
[----:B------:R-:W0:Y:S02]  /*0780*/  LDS R14, [R13] ;  /* 0x000000000d0e7984 */ /* 0x000e240000000800 */
[----:B0----5:R-:W-:-:S05]  /*0790*/  FADD R15, R21, R14 ;  /* 0x0000000e150f7221 */ /* 0x021fca0000000000 */
[----:B------:R-:W0:Y:S02]  /*07a0*/  ATOMS.CAST.SPIN P0, [R13], R14, R15 ;  /* 0x0000000e0d00758d */ /* 0x000e24000180000f */
[----:B0-----:R-:W-:Y:S05]  /*07b0*/  @!P0 BRA `(.L_x_31) ;  /* 0xfffffffc00f08947 */ /* 0x001fea000383ffff */
[----:B------:R-:W-:Y:S05]  /*07c0*/  BSYNC.RECONVERGENT B2 ;  /* 0x0000000000027941 */ /* 0x000fea0003800200 */
.L_x_30:
[----:B------:R0:W5:Y:S01]  /*07d0*/  LDG.E R21, desc[UR6][R18.64+0x4] ;  /* 0x0000040612157981 */ /* 0x000162000c1e1900 */
[----:B------:R-:W-:Y:S01]  /*07e0*/  BSSY.RECONVERGENT B2, `(.L_x_32) ;  /* 0x0000005000027945 */ /* 0x000fe20003800200 */
.L_x_33:
[----:B------:R-:W1:Y:S02]  /*07f0*/  LDS R14, [R13+0x4] ;  /* 0x000004000d0e7984 */ /* 0x000e640000000800 */
[----:B-1---5:R-:W-:-:S05]  /*0800*/  FADD R15, R21, R14 ;  /* 0x0000000e150f7221 */ /* 0x022fca0000000000 */
[----:B------:R-:W1:Y:S02]  /*0810*/  ATOMS.CAST.SPIN P0, [R13+0x4], R14, R15 ;  /* 0x0000040e0d00758d */ /* 0x000e64000180000f */
[----:B-1----:R-:W-:Y:S05]  /*0820*/  @!P0 BRA `(.L_x_33) ;  /* 0xfffffffc00f08947 */ /* 0x002fea000383ffff */
[----:B------:R-:W-:Y:S05]  /*0830*/  BSYNC.RECONVERGENT B2 ;  /* 0x0000000000027941 */ /* 0x000fea0003800200 */
.L_x_32:
[----:B------:R1:W5:Y:S01]  /*0840*/  LDG.E R21, desc[UR6][R18.64+0x8] ;  /* 0x0000080612157981 */ /* 0x000362000c1e1900 */
[----:B------:R-:W-:Y:S01]  /*0850*/  BSSY.RECONVERGENT B2, `(.L_x_34) ;  /* 0x0000005000027945 */ /* 0x000fe20003800200 */
.L_x_35:
[----:B------:R-:W0:Y:S02]  /*0860*/  LDS R14, [R13+0x8] ;  /* 0x000008000d0e7984 */ /* 0x000e240000000800 */
[----:B0----5:R-:W-:-:S05]  /*0870*/  FADD R15, R21, R14 ;  /* 0x0000000e150f7221 */ /* 0x021fca0000000000 */
[----:B------:R-:W0:Y:S02]  /*0880*/  ATOMS.CAST.SPIN P0, [R13+0x8], R14, R15 ;  /* 0x0000080e0d00758d */ /* 0x000e24000180000f */
[----:B0-----:R-:W-:Y:S05]  /*0890*/  @!P0 BRA `(.L_x_35) ;  /* 0xfffffffc00f08947 */ /* 0x001fea000383ffff */
[----:B------:R-:W-:Y:S05]  /*08a0*/  BSYNC.RECONVERGENT B2 ;  /* 0x0000000000027941 */ /* 0x000fea0003800200 */
.L_x_34:
[----:B------:R0:W5:Y:S01]  /*08b0*/  LDG.E R21, desc[UR6][R18.64+0xc] ;  /* 0x00000c0612157981 */ /* 0x000162000c1e1900 */
[----:B------:R-:W-:Y:S01]  /*08c0*/  BSSY.RECONVERGENT B2, `(.L_x_36) ;  /* 0x0000005000027945 */ /* 0x000fe20003800200 */
.L_x_37:
[----:B------:R-:W1:Y:S02]  /*08d0*/  LDS R14, [R13+0xc] ;  /* 0x00000c000d0e7984 */ /* 0x000e640000000800 */
[----:B-1---5:R-:W-:-:S05]  /*08e0*/  FADD R15, R21, R14 ;  /* 0x0000000e150f7221 */ /* 0x022fca0000000000 */
[----:B------:R-:W1:Y:S02]  /*08f0*/  ATOMS.CAST.SPIN P0, [R13+0xc], R14, R15 ;  /* 0x00000c0e0d00758d */ /* 0x000e64000180000f */
[----:B-1----:R-:W-:Y:S05]  /*0900*/  @!P0 BRA `(.L_x_37) ;  /* 0xfffffffc00f08947 */ /* 0x002fea000383ffff */
[----:B------:R-:W-:Y:S05]  /*0910*/  BSYNC.RECONVERGENT B2 ;  /* 0x0000000000027941 */ /* 0x000fea0003800200 */
.L_x_36:
[----:B------:R1:W5:Y:S01]  /*0920*/  LDG.E R21, desc[UR6][R18.64+0x10] ;  /* 0x0000100612157981 */ /* 0x000362000c1e1900 */
[----:B------:R-:W-:Y:S01]  /*0930*/  BSSY.RECONVERGENT B2, `(.L_x_38) ;  /* 0x0000005000027945 */ /* 0x000fe20003800200 */
.L_x_39:
[----:B------:R-:W0:Y:S02]  /*0940*/  LDS R14, [R13+0x10] ;  /* 0x000010000d0e7984 */ /* 0x000e240000000800 */
[----:B0----5:R-:W-:-:S05]  /*0950*/  FADD R15, R21, R14 ;  /* 0x0000000e150f7221 */ /* 0x021fca0000000000 */
[----:B------:R-:W0:Y:S02]  /*0960*/  ATOMS.CAST.SPIN P0, [R13+0x10], R14, R15 ;  /* 0x0000100e0d00758d */ /* 0x000e24000180000f */
[----:B0-----:R-:W-:Y:S05]  /*0970*/  @!P0 BRA `(.L_x_39) ;  /* 0xfffffffc00f08947 */ /* 0x001fea000383ffff */
[----:B------:R-:W-:Y:S05]  /*0980*/  BSYNC.RECONVERGENT B2 ;  /* 0x0000000000027941 */ /* 0x000fea0003800200 */
.L_x_38:
[----:B------:R0:W5:Y:S01]  /*0990*/  LDG.E R21, desc[UR6][R18.64+0x14] ;  /* 0x0000140612157981 */ /* 0x000162000c1e1900 */
[----:B------:R-:W-:Y:S01]  /*09a0*/  BSSY.RECONVERGENT B2, `(.L_x_40) ;  /* 0x0000005000027945 */ /* 0x000fe20003800200 */
.L_x_41:
[----:B------:R-:W1:Y:S02]  /*09b0*/  LDS R14, [R13+0x14] ;  /* 0x000014000d0e7984 */ /* 0x000e640000000800 */
[----:B-1---5:R-:W-:-:S05]  /*09c0*/  FADD R15, R21, R14 ;  /* 0x0000000e150f7221 */ /* 0x022fca0000000000 */
[----:B------:R-:W1:Y:S02]  /*09d0*/  ATOMS.CAST.SPIN P0, [R13+0x14], R14, R15 ;  /* 0x0000140e0d00758d */ /* 0x000e64000180000f */
[----:B-1----:R-:W-:Y:S05]  /*09e0*/  @!P0 BRA `(.L_x_41) ;  /* 0xfffffffc00f08947 */ /* 0x002fea000383ffff */
[----:B------:R-:W-:Y:S05]  /*09f0*/  BSYNC.RECONVERGENT B2 ;  /* 0x0000000000027941 */ /* 0x000fea0003800200 */
.L_x_40:
[----:B------:R1:W5:Y:S01]  /*0a00*/  LDG.E R21, desc[UR6][R18.64+0x18] ;  /* 0x0000180612157981 */ /* 0x000362000c1e1900 */
[----:B------:R-:W-:Y:S01]  /*0a10*/  BSSY.RECONVERGENT B2, `(.L_x_42) ;  /* 0x0000005000027945 */ /* 0x000fe20003800200 */
.L_x_43:
[----:B------:R-:W0:Y:S02]  /*0a20*/  LDS R14, [R13+0x18] ;  /* 0x000018000d0e7984 */ /* 0x000e240000000800 */
[----:B0----5:R-:W-:-:S05]  /*0a30*/  FADD R15, R21, R14 ;  /* 0x0000000e150f7221 */ /* 0x021fca0000000000 */
[----:B------:R-:W0:Y:S02]  /*0a40*/  ATOMS.CAST.SPIN P0, [R13+0x18], R14, R15 ;  /* 0x0000180e0d00758d */ /* 0x000e24000180000f */
[----:B0-----:R-:W-:Y:S05]  /*0a50*/  @!P0 BRA `(.L_x_43) ;  /* 0xfffffffc00f08947 */ /* 0x001fea000383ffff */
[----:B------:R-:W-:Y:S05]  /*0a60*/  BSYNC.RECONVERGENT B2 ;  /* 0x0000000000027941 */ /* 0x000fea0003800200 */
.L_x_42:
[----:B-1234-:R0:W5:Y:S01]  /*0a70*/  LDG.E R19, desc[UR6][R18.64+0x1c] ;  /* 0x00001c0612137981 */ /* 0x01e162000c1e1900 */
[----:B------:R-:W-:Y:S01]  /*0a80*/  BSSY.RECONVERGENT B2, `(.L_x_44) ;  /* 0x0000005000027945 */ /* 0x000fe20003800200 */
.L_x_45:
[----:B------:R-:W1:Y:S02]  /*0a90*/  LDS R14, [R13+0x1c] ;  /* 0x00001c000d0e7984 */ /* 0x000e640000000800 */
[----:B-1---5:R-:W-:-:S05]  /*0aa0*/  FADD R15, R19, R14 ;  /* 0x0000000e130f7221 */ /* 0x022fca0000000000 */
[----:B------:R-:W1:Y:S02]  /*0ab0*/  ATOMS.CAST.SPIN P0, [R13+0x1c], R14, R15 ;  /* 0x00001c0e0d00758d */ /* 0x000e64000180000f */
[----:B-1----:R-:W-:Y:S05]  /*0ac0*/  @!P0 BRA `(.L_x_45) ;  /* 0xfffffffc00f08947 */ /* 0x002fea000383ffff */
[----:B------:R-:W-:Y:S05]  /*0ad0*/  BSYNC.RECONVERGENT B2 ;  /* 0x0000000000027941 */ /* 0x000fea0003800200 */
.L_x_44:
[----:B------:R-:W-:Y:S01]  /*0ae0*/  VIADD R12, R12, 0x10 ;  /* 0x000000100c0c7836 */ /* 0x000fe20000000000 */
[----:B------:R-:W-:Y:S01]  /*0af0*/  IADD3 R11, PT, PT, R11, 0x10, RZ ;  /* 0x000000100b0b7810 */ /* 0x000fe20007ffe0ff */
[----:B------:R-:W-:-:S03]  /*0b00*/  VIADD R13, R13, 0x40 ;  /* 0x000000400d0d7836 */ /* 0x000fc60000000000 */
[----:B------:R-:W-:-:S13]  /*0b10*/  ISETP.NE.AND P0, PT, R12, RZ, PT ;  /* 0x000000ff0c00720c */ /* 0x000fda0003f05270 */
[----:B------:R-:W-:Y:S05]  /*0b20*/  @P0 BRA `(.L_x_46) ;  /* 0xfffffff800240947 */ /* 0x000fea000383ffff */
[----:B------:R-:W-:Y:S05]  /*0b30*/  BSYNC B1 ;  /* 0x0000000000017941 */ /* 0x000fea0003800000 */
.L_x_13:
[----:B------:R-:W-:-:S07]  /*0b40*/  IMAD.MOV.U32 R13, RZ, RZ, R10 ;  /* 0x000000ffff0d7224 */ /* 0x000fce00078e000a */
.L_x_12:
[----:B------:R-:W-:-:S13]  /*0b50*/  ISETP.NE.AND P0, PT, R5, RZ, PT ;  /* 0x000000ff0500720c */ /* 0x000fda0003f05270 */
[----:B------:R-:W-:Y:S05]  /*0b60*/  @!P0 BRA `(.L_x_47) ;  /* 0x0000000800388947 */ /* 0x000fea0003800000 */
[----:B------:R-:W-:-:S04]  /*0b70*/  IADD3 R10, PT, PT, R5, -0x1, RZ ;  /* 0xffffffff050a7810 */ /* 0x000fc80007ffe0ff */
[----:B------:R-:W-:-:S13]  /*0b80*/  ISETP.GE.U32.AND P0, PT, R10, 0x7, PT ;  /* 0x000000070a00780c */ /* 0x000fda0003f06070 */
[----:B------:R-:W-:Y:S05]  /*0b90*/  @!P0 BRA `(.L_x_48) ;  /* 0x0000000400008947 */ /* 0x000fea0003800000 */
[----:B------:R-:W1:Y:S01]  /*0ba0*/  LDC.64 R10, c[0x0][0x390] ;  /* 0x0000e400ff0a7b82 */ /* 0x000e620000000a00 */
[----:B------:R-:W-:-:S04]  /*0bb0*/  IMAD.IADD R15, R8, 0x1, R13 ;  /* 0x00000001080f7824 */ /* 0x000fc800078e020d */
[----:B-1----:R-:W-:-:S05]  /*0bc0*/  IMAD.WIDE R10, R15, 0x4, R10 ;  /* 0x000000040f0a7825 */ /* 0x002fca00078e020a */
[----:B------:R1:W5:Y:S01]  /*0bd0*/  LDG.E R19, desc[UR6][R10.64] ;  /* 0x000000060a137981 */ /* 0x000362000c1e1900 */
[----:B------:R-:W2:Y:S01]  /*0be0*/  S2UR UR5, SR_CgaCtaId ;  /* 0x00000000000579c3 */ /* 0x000ea20000008800 */
[----:B------:R-:W-:Y:S01]  /*0bf0*/  UMOV UR4, 0x400 ;  /* 0x0000040000047882 */ /* 0x000fe20000000000 */
[----:B------:R-:W-:Y:S01]  /*0c00*/  BSSY.RECONVERGENT B1, `(.L_x_49) ;  /* 0x0000007000017945 */ /* 0x000fe20003800200 */
[----:B--2---:R-:W-:-:S06]  /*0c10*/  ULEA UR4, UR5, UR4, 0x18 ;  /* 0x0000000405047291 */ /* 0x004fcc000f8ec0ff */
[----:B-1----:R-:W-:-:S07]  /*0c20*/  LEA R12, R13, UR4, 0x2 ;  /* 0x000000040d0c7c11 */ /* 0x002fce000f8e10ff */
.L_x_50:
[----:B------:R-:W1:Y:S02]  /*0c30*/  LDS R14, [R12] ;  /* 0x000000000c0e7984 */ /* 0x000e640000000800 */
[----:B-1---5:R-:W-:-:S05]  /*0c40*/  FADD R15, R19, R14 ;  /* 0x0000000e130f7221 */ /* 0x022fca0000000000 */
[----:B------:R-:W1:Y:S02]  /*0c50*/  ATOMS.CAST.SPIN P0, [R12], R14, R15 ;  /* 0x0000000e0c00758d */ /* 0x000e64000180000f */
[----:B-1----:R-:W-:Y:S05]  /*0c60*/  @!P0 BRA `(.L_x_50) ;  /* 0xfffffffc00f08947 */ /* 0x002fea000383ffff */
[----:B------:R-:W-:Y:S05]  /*0c70*/  BSYNC.RECONVERGENT B1 ;  /* 0x0000000000017941 */ /* 0x000fea0003800200 */
.L_x_49:
[----:B------:R1:W5:Y:S01]  /*0c80*/  LDG.E R19, desc[UR6][R10.64+0x4] ;  /* 0x000004060a137981 */ /* 0x000362000c1e1900 */
[----:B------:R-:W-:Y:S01]  /*0c90*/  BSSY.RECONVERGENT B1, `(.L_x_51) ;  /* 0x0000005000017945 */ /* 0x000fe20003800200 */
.L_x_52:
[----:B------:R-:W2:Y:S02]  /*0ca0*/  LDS R14, [R12+0x4] ;  /* 0x000004000c0e7984 */ /* 0x000ea40000000800 */
[----:B--2--5:R-:W-:-:S05]  /*0cb0*/  FADD R15, R19, R14 ;  /* 0x0000000e130f7221 */ /* 0x024fca0000000000 */
[----:B------:R-:W2:Y:S02]  /*0cc0*/  ATOMS.CAST.SPIN P0, [R12+0x4], R14, R15 ;  /* 0x0000040e0c00758d */ /* 0x000ea4000180000f */
[----:B--2---:R-:W-:Y:S05]  /*0cd0*/  @!P0 BRA `(.L_x_52) ;  /* 0xfffffffc00f08947 */ /* 0x004fea000383ffff */
[----:B------:R-:W-:Y:S05]  /*0ce0*/  BSYNC.RECONVERGENT B1 ;  /* 0x0000000000017941 */ /* 0x000fea0003800200 */
.L_x_51:
[----:B------:R2:W5:Y:S01]  /*0cf0*/  LDG.E R19, desc[UR6][R10.64+0x8] ;  /* 0x000008060a137981 */ /* 0x000562000c1e1900 */
[----:B------:R-:W-:Y:S01]  /*0d00*/  BSSY.RECONVERGENT B1, `(.L_x_53) ;  /* 0x0000005000017945 */ /* 0x000fe20003800200 */
.L_x_54:
[----:B------:R-:W3:Y:S02]  /*0d10*/  LDS R14, [R12+0x8] ;  /* 0x000008000c0e7984 */ /* 0x000ee40000000800 */
[----:B---3-5:R-:W-:-:S05]  /*0d20*/  FADD R15, R19, R14 ;  /* 0x0000000e130f7221 */ /* 0x028fca0000000000 */
[----:B------:R-:W3:Y:S02]  /*0d30*/  ATOMS.CAST.SPIN P0, [R12+0x8], R14, R15 ;  /* 0x0000080e0c00758d */ /* 0x000ee4000180000f */
[----:B---3--:R-:W-:Y:S05]  /*0d40*/  @!P0 BRA `(.L_x_54) ;  /* 0xfffffffc00f08947 */ /* 0x008fea000383ffff */
[----:B------:R-:W-:Y:S05]  /*0d50*/  BSYNC.RECONVERGENT B1 ;  /* 0x0000000000017941 */ /* 0x000fea0003800200 */
.L_x_53:
[----:B------:R3:W5:Y:S01]  /*0d60*/  LDG.E R19, desc[UR6][R10.64+0xc] ;  /* 0x00000c060a137981 */ /* 0x000762000c1e1900 */
[----:B------:R-:W-:Y:S01]  /*0d70*/  BSSY.RECONVERGENT B1, `(.L_x_55) ;  /* 0x0000005000017945 */ /* 0x000fe20003800200 */
.L_x_56:
[----:B------:R-:W4:Y:S02]  /*0d80*/  LDS R14, [R12+0xc] ;  /* 0x00000c000c0e7984 */ /* 0x000f240000000800 */
[----:B----45:R-:W-:-:S05]  /*0d90*/  FADD R15, R19, R14 ;  /* 0x0000000e130f7221 */ /* 0x030fca0000000000 */
[----:B------:R-:W4:Y:S02]  /*0da0*/  ATOMS.CAST.SPIN P0, [R12+0xc], R14, R15 ;  /* 0x00000c0e0c00758d */ /* 0x000f24000180000f */
[----:B----4-:R-:W-:Y:S05]  /*0db0*/  @!P0 BRA `(.L_x_56) ;  /* 0xfffffffc00f08947 */ /* 0x010fea000383ffff */
[----:B------:R-:W-:Y:S05]  /*0dc0*/  BSYNC.RECONVERGENT B1 ;  /* 0x0000000000017941 */ /* 0x000fea0003800200 */
.L_x_55:
[----:B------:R4:W5:Y:S01]  /*0dd0*/  LDG.E R19, desc[UR6][R10.64+0x10] ;  /* 0x000010060a137981 */ /* 0x000962000c1e1900 */
[----:B------:R-:W-:Y:S01]  /*0de0*/  BSSY.RECONVERGENT B1, `(.L_x_57) ;  /* 0x0000005000017945 */ /* 0x000fe20003800200 */
.L_x_58:
[----:B------:R-:W0:Y:S02]  /*0df0*/  LDS R14, [R12+0x10] ;  /* 0x000010000c0e7984 */ /* 0x000e240000000800 */
[----:B0----5:R-:W-:-:S05]  /*0e00*/  FADD R15, R19, R14 ;  /* 0x0000000e130f7221 */ /* 0x021fca0000000000 */
[----:B------:R-:W0:Y:S02]  /*0e10*/  ATOMS.CAST.SPIN P0, [R12+0x10], R14, R15 ;  /* 0x0000100e0c00758d */ /* 0x000e24000180000f */
[----:B0-----:R-:W-:Y:S05]  /*0e20*/  @!P0 BRA `(.L_x_58) ;  /* 0xfffffffc00f08947 */ /* 0x001fea000383ffff */
[----:B------:R-:W-:Y:S05]  /*0e30*/  BSYNC.RECONVERGENT B1 ;  /* 0x0000000000017941 */ /* 0x000fea0003800200 */
.L_x_57:
[----:B------:R0:W5:Y:S01]  /*0e40*/  LDG.E R19, desc[UR6][R10.64+0x14] ;  /* 0x000014060a137981 */ /* 0x000162000c1e1900 */
[----:B------:R-:W-:Y:S01]  /*0e50*/  BSSY.RECONVERGENT B1, `(.L_x_59) ;  /* 0x0000005000017945 */ /* 0x000fe20003800200 */
.L_x_60:
[----:B------:R-:W1:Y:S02]  /*0e60*/  LDS R14, [R12+0x14] ;  /* 0x000014000c0e7984 */ /* 0x000e640000000800 */
[----:B-1---5:R-:W-:-:S05]  /*0e70*/  FADD R15, R19, R14 ;  /* 0x0000000e130f7221 */ /* 0x022fca0000000000 */
[----:B------:R-:W1:Y:S02]  /*0e80*/  ATOMS.CAST.SPIN P0, [R12+0x14], R14, R15 ;  /* 0x0000140e0c00758d */ /* 0x000e64000180000f */
[----:B-1----:R-:W-:Y:S05]  /*0e90*/  @!P0 BRA `(.L_x_60) ;  /* 0xfffffffc00f08947 */ /* 0x002fea000383ffff */
[----:B------:R-:W-:Y:S05]  /*0ea0*/  BSYNC.RECONVERGENT B1 ;  /* 0x0000000000017941 */ /* 0x000fea0003800200 */
.L_x_59:
[----:B------:R1:W5:Y:S01]  /*0eb0*/  LDG.E R19, desc[UR6][R10.64+0x18] ;  /* 0x000018060a137981 */ /* 0x000362000c1e1900 */
[----:B------:R-:W-:Y:S01]  /*0ec0*/  BSSY.RECONVERGENT B1, `(.L_x_61) ;  /* 0x0000005000017945 */ /* 0x000fe20003800200 */
.L_x_62:
[----:B------:R-:W0:Y:S02]  /*0ed0*/  LDS R14, [R12+0x18] ;  /* 0x000018000c0e7984 */ /* 0x000e240000000800 */
[----:B0----5:R-:W-:-:S05]  /*0ee0*/  FADD R15, R19, R14 ;  /* 0x0000000e130f7221 */ /* 0x021fca0000000000 */
[----:B------:R-:W0:Y:S02]  /*0ef0*/  ATOMS.CAST.SPIN P0, [R12+0x18], R14, R15 ;  /* 0x0000180e0c00758d */ /* 0x000e24000180000f */
[----:B0-----:R-:W-:Y:S05]  /*0f00*/  @!P0 BRA `(.L_x_62) ;  /* 0xfffffffc00f08947 */ /* 0x001fea000383ffff */
[----:B------:R-:W-:Y:S05]  /*0f10*/  BSYNC.RECONVERGENT B1 ;  /* 0x0000000000017941 */ /* 0x000fea0003800200 */
.L_x_61:
[----:B------:R0:W5:Y:S01]  /*0f20*/  LDG.E R15, desc[UR6][R10.64+0x1c] ;  /* 0x00001c060a0f7981 */ /* 0x000162000c1e1900 */
[----:B------:R-:W-:Y:S01]  /*0f30*/  BSSY.RECONVERGENT B1, `(.L_x_63) ;  /* 0x0000005000017945 */ /* 0x000fe20003800200 */
.L_x_64:
[----:B01234-:R-:W0:Y:S02]  /*0f40*/  LDS R10, [R12+0x1c] ;  /* 0x00001c000c0a7984 */ /* 0x01fe240000000800 */
[----:B0----5:R-:W-:-:S05]  /*0f50*/  FADD R11, R15, R10 ;  /* 0x0000000a0f0b7221 */ /* 0x021fca0000000000 */
[----:B------:R-:W0:Y:S02]  /*0f60*/  ATOMS.CAST.SPIN P0, [R12+0x1c], R10, R11 ;  /* 0x00001c0a0c00758d */ /* 0x000e24000180000b */
[----:B0-----:R-:W-:Y:S05]  /*0f70*/  @!P0 BRA `(.L_x_64) ;  /* 0xfffffffc00f08947 */ /* 0x001fea000383ffff */
[----:B------:R-:W-:Y:S05]  /*0f80*/  BSYNC.RECONVERGENT B1 ;  /* 0x0000000000017941 */ /* 0x000fea0003800200 */
.L_x_63:
[----:B------:R-:W-:-:S07]  /*0f90*/  VIADD R13, R13, 0x8 ;  /* 0x000000080d0d7836 */ /* 0x000fce0000000000 */
.L_x_48:
[----:B------:R-:W-:Y:S01]  /*0fa0*/  ISETP.NE.AND P0, PT, R6, RZ, PT ;  /* 0x000000ff0600720c */ /* 0x000fe20003f05270 */
[----:B------:R-:W-:-:S12]  /*0fb0*/  BSSY.RECONVERGENT B1, `(.L_x_47) ;  /* 0x0000049000017945 */ /* 0x000fd80003800200 */
        /* <DEDUP_REMOVED lines=13> */
.L_x_68:
[----:B------:R-:W1:Y:S02]  /*1090*/  LDS R14, [R12] ;  /* 0x000000000c0e7984 */ /* 0x000e640000000800 */
[----:B-1---5:R-:W-:-:S05]  /*10a0*/  FADD R15, R19, R14 ;  /* 0x0000000e130f7221 */ /* 0x022fca0000000000 */
[----:B------:R-:W1:Y:S02]  /*10b0*/  ATOMS.CAST.SPIN P0, [R12], R14, R15 ;  /* 0x0000000e0c00758d */ /* 0x000e64000180000f */
[----:B-1----:R-:W-:Y:S05]  /*10c0*/  @!P0 BRA `(.L_x_68) ;  /* 0xfffffffc00f08947 */ /* 0x002fea000383ffff */
[----:B------:R-:W-:Y:S05]  /*10d0*/  BSYNC.RECONVERGENT B2 ;  /* 0x0000000000027941 */ /* 0x000fea0003800200 */
.L_x_67:
[----:B------:R1:W5:Y:S01]  /*10e0*/  LDG.E R19, desc[UR6][R10.64+0x4] ;  /* 0x000004060a137981 */ /* 0x000362000c1e1900 */
[----:B------:R-:W-:Y:S01]  /*10f0*/  BSSY.RECONVERGENT B2, `(.L_x_69) ;  /* 0x0000005000027945 */ /* 0x000fe20003800200 */
.L_x_70:
[----:B------:R-:W2:Y:S02]  /*1100*/  LDS R14, [R12+0x4] ;  /* 0x000004000c0e7984 */ /* 0x000ea40000000800 */
[----:B--2--5:R-:W-:-:S05]  /*1110*/  FADD R15, R19, R14 ;  /* 0x0000000e130f7221 */ /* 0x024fca0000000000 */
[----:B------:R-:W2:Y:S02]  /*1120*/  ATOMS.CAST.SPIN P0, [R12+0x4], R14, R15 ;  /* 0x0000040e0c00758d */ /* 0x000ea4000180000f */
[----:B--2---:R-:W-:Y:S05]  /*1130*/  @!P0 BRA `(.L_x_70) ;  /* 0xfffffffc00f08947 */ /* 0x004fea000383ffff */
[----:B------:R-:W-:Y:S05]  /*1140*/  BSYNC.RECONVERGENT B2 ;  /* 0x0000000000027941 */ /* 0x000fea0003800200 */
.L_x_69:
[----:B------:R2:W5:Y:S01]  /*1150*/  LDG.E R19, desc[UR6][R10.64+0x8] ;  /* 0x000008060a137981 */ /* 0x000562000c1e1900 */
[----:B------:R-:W-:Y:S01]  /*1160*/  BSSY.RECONVERGENT B2, `(.L_x_71) ;  /* 0x0000005000027945 */ /* 0x000fe20003800200 */
.L_x_72:
[----:B------:R-:W3:Y:S02]  /*1170*/  LDS R14, [R12+0x8] ;  /* 0x000008000c0e7984 */ /* 0x000ee40000000800 */
[----:B---3-5:R-:W-:-:S05]  /*1180*/  FADD R15, R19, R14 ;  /* 0x0000000e130f7221 */ /* 0x028fca0000000000 */
[----:B------:R-:W3:Y:S02]  /*1190*/  ATOMS.CAST.SPIN P0, [R12+0x8], R14, R15 ;  /* 0x0000080e0c00758d */ /* 0x000ee4000180000f */
[----:B---3--:R-:W-:Y:S05]  /*11a0*/  @!P0 BRA `(.L_x_72) ;  /* 0xfffffffc00f08947 */ /* 0x008fea000383ffff */
[----:B------:R-:W-:Y:S05]  /*11b0*/  BSYNC.RECONVERGENT B2 ;  /* 0x0000000000027941 */ /* 0x000fea0003800200 */
.L_x_71:
[----:B------:R3:W5:Y:S01]  /*11c0*/  LDG.E R15, desc[UR6][R10.64+0xc] ;  /* 0x00000c060a0f7981 */ /* 0x000762000c1e1900 */
[----:B------:R-:W-:Y:S01]  /*11d0*/  BSSY.RECONVERGENT B2, `(.L_x_73) ;  /* 0x0000005000027945 */ /* 0x000fe20003800200 */
.L_x_74:
[----:B-123--:R-:W1:Y:S02]  /*11e0*/  LDS R10, [R12+0xc] ;  /* 0x00000c000c0a7984 */ /* 0x00ee640000000800 */
[----:B-1---5:R-:W-:-:S05]  /*11f0*/  FADD R11, R15, R10 ;  /* 0x0000000a0f0b7221 */ /* 0x022fca0000000000 */
[----:B------:R-:W1:Y:S02]  /*1200*/  ATOMS.CAST.SPIN P0, [R12+0xc], R10, R11 ;  /* 0x00000c0a0c00758d */ /* 0x000e64000180000b */
[----:B-1----:R-:W-:Y:S05]  /*1210*/  @!P0 BRA `(.L_x_74) ;  /* 0xfffffffc00f08947 */ /* 0x002fea000383ffff */
[----:B------:R-:W-:Y:S05]  /*1220*/  BSYNC.RECONVERGENT B2 ;  /* 0x0000000000027941 */ /* 0x000fea0003800200 */
.L_x_73:
[----:B------:R-:W-:-:S07]  /*1230*/  VIADD R13, R13, 0x4 ;  /* 0x000000040d0d7836 */ /* 0x000fce0000000000 */
.L_x_66:
[----:B------:R-:W-:-:S13]  /*1240*/  ISETP.NE.AND P0, PT, R7, RZ, PT ;  /* 0x000000ff0700720c */ /* 0x000fda0003f05270 */
[----:B------:R-:W-:Y:S05]  /*1250*/  @!P0 BRA `(.L_x_65) ;  /* 0x0000000000788947 */ /* 0x000fea0003800000 */
[----:B------:R-:W1:Y:S01]  /*1260*/  LDC.64 R10, c[0x0][0x390] ;  /* 0x0000e400ff0a7b82 */ /* 0x000e620000000a00 */
[----:B------:R-:W-:-:S05]  /*1270*/  IADD3 R15, PT, PT, R8, R13, RZ ;  /* 0x0000000d080f7210 */ /* 0x000fca0007ffe0ff */
[----:B-1----:R-:W-:-:S05]  /*1280*/  IMAD.WIDE R10, R15, 0x4, R10 ;  /* 0x000000040f0a7825 */ /* 0x002fca00078e020a */
[----:B------:R1:W5:Y:S01]  /*1290*/  LDG.E R15, desc[UR6][R10.64] ;  /* 0x000000060a0f7981 */ /* 0x000362000c1e1900 */
[----:B------:R-:W2:Y:S01]  /*12a0*/  S2UR UR5, SR_CgaCtaId ;  /* 0x00000000000579c3 */ /* 0x000ea20000008800 */
[----:B------:R-:W-:Y:S01]  /*12b0*/  UMOV UR4, 0x400 ;  /* 0x0000040000047882 */ /* 0x000fe20000000000 */
[----:B------:R-:W-:Y:S01]  /*12c0*/  BSSY.RECONVERGENT B2, `(.L_x_75) ;  /* 0x0000008000027945 */ /* 0x000fe20003800200 */
[----:B------:R-:W-:Y:S01]  /*12d0*/  ISETP.NE.AND P0, PT, R7, 0x1, PT ;  /* 0x000000010700780c */ /* 0x000fe20003f05270 */
[----:B--2---:R-:W-:-:S06]  /*12e0*/  ULEA UR4, UR5, UR4, 0x18 ;  /* 0x0000000405047291 */ /* 0x004fcc000f8ec0ff */
[----:B-1----:R-:W-:-:S07]  /*12f0*/  LEA R8, R13, UR4, 0x2 ;  /* 0x000000040d087c11 */ /* 0x002fce000f8e10ff */
.L_x_76:
[----:B------:R-:W1:Y:S02]  /*1300*/  LDS R12, [R8] ;  /* 0x00000000080c7984 */ /* 0x000e640000000800 */
[----:B-1---5:R-:W-:-:S05]  /*1310*/  FADD R13, R15, R12 ;  /* 0x0000000c0f0d7221 */ /* 0x022fca0000000000 */
[----:B------:R-:W1:Y:S02]  /*1320*/  ATOMS.CAST.SPIN P1, [R8], R12, R13 ;  /* 0x0000000c0800758d */ /* 0x000e64000182000d */
[----:B-1----:R-:W-:Y:S05]  /*1330*/  @!P1 BRA `(.L_x_76) ;  /* 0xfffffffc00f09947 */ /* 0x002fea000383ffff */
[----:B------:R-:W-:Y:S05]  /*1340*/  BSYNC.RECONVERGENT B2 ;  /* 0x0000000000027941 */ /* 0x000fea0003800200 */
.L_x_75:
[----:B------:R-:W-:Y:S05]  /*1350*/  @!P0 BRA `(.L_x_65) ;  /* 0x0000000000388947 */ /* 0x000fea0003800000 */
[----:B------:R1:W5:Y:S01]  /*1360*/  LDG.E R15, desc[UR6][R10.64+0x4] ;  /* 0x000004060a0f7981 */ /* 0x000362000c1e1900 */
[----:B------:R-:W-:Y:S01]  /*1370*/  BSSY.RECONVERGENT B2, `(.L_x_77) ;  /* 0x0000006000027945 */ /* 0x000fe20003800200 */
[----:B------:R-:W-:-:S13]  /*1380*/  ISETP.NE.AND P0, PT, R7, 0x2, PT ;  /* 0x000000020700780c */ /* 0x000fda0003f05270 */
.L_x_78:
[----:B------:R-:W2:Y:S02]  /*1390*/  LDS R12, [R8+0x4] ;  /* 0x00000400080c7984 */ /* 0x000ea40000000800 */
[----:B--2--5:R-:W-:-:S05]  /*13a0*/  FADD R13, R15, R12 ;  /* 0x0000000c0f0d7221 */ /* 0x024fca0000000000 */
[----:B------:R-:W2:Y:S02]  /*13b0*/  ATOMS.CAST.SPIN P1, [R8+0x4], R12, R13 ;  /* 0x0000040c0800758d */ /* 0x000ea4000182000d */
[----:B--2---:R-:W-:Y:S05]  /*13c0*/  @!P1 BRA `(.L_x_78) ;  /* 0xfffffffc00f09947 */ /* 0x004fea000383ffff */
[----:B------:R-:W-:Y:S05]  /*13d0*/  BSYNC.RECONVERGENT B2 ;  /* 0x0000000000027941 */ /* 0x000fea0003800200 */
.L_x_77:
[----:B------:R-:W-:Y:S05]  /*13e0*/  @!P0 BRA `(.L_x_65) ;  /* 0x0000000000148947 */ /* 0x000fea0003800000 */
[----:B------:R2:W5:Y:S02]  /*13f0*/  LDG.E R13, desc[UR6][R10.64+0x8] ;  /* 0x000008060a0d7981 */ /* 0x000564000c1e1900 */
.L_x_79:
[----:B-12---:R-:W1:Y:S02]  /*1400*/  LDS R10, [R8+0x8] ;  /* 0x00000800080a7984 */ /* 0x006e640000000800 */
[----:B-1---5:R-:W-:-:S05]  /*1410*/  FADD R11, R13, R10 ;  /* 0x0000000a0d0b7221 */ /* 0x022fca0000000000 */
[----:B------:R-:W1:Y:S02]  /*1420*/  ATOMS.CAST.SPIN P0, [R8+0x8], R10, R11 ;  /* 0x0000080a0800758d */ /* 0x000e64000180000b */
[----:B-1----:R-:W-:Y:S05]  /*1430*/  @!P0 BRA `(.L_x_79) ;  /* 0xfffffffc00f08947 */ /* 0x002fea000383ffff */
.L_x_65:
[----:B------:R-:W-:Y:S05]  /*1440*/  BSYNC.RECONVERGENT B1 ;  /* 0x0000000000017941 */ /* 0x000fea0003800200 */
.L_x_47:
[----:B------:R-:W2:Y:S01]  /*1450*/  LDCU UR4, c[0x0][0x364] ;  /* 0x00006c80ff0477ac */ /* 0x000ea20008000800 */
[----:B------:R-:W2:Y:S01]  /*1460*/  LDC R8, c[0x0][0x374] ;  /* 0x0000dd00ff087b82 */ /* 0x000ea20000000800 */
[----:B------:R-:W3:Y:S01]  /*1470*/  LDCU UR5, c[0x0][0x39c] ;  /* 0x00007380ff0577ac */ /* 0x000ee20008000800 */
[----:B--2---:R-:W-:-:S05]  /*1480*/  IMAD R9, R8, UR4, R9 ;  /* 0x0000000408097c24 */ /* 0x004fca000f8e0209 */
[----:B---3--:R-:W-:-:S13]  /*1490*/  ISETP.GE.AND P0, PT, R9, UR5, PT ;  /* 0x0000000509007c0c */ /* 0x008fda000bf06270 */
[----:B------:R-:W-:Y:S05]  /*14a0*/  @!P0 BRA `(.L_x_80) ;  /* 0xffffffec00808947 */ /* 0x000fea000383ffff */
.L_x_11:
[----:B------:R-:W-:Y:S05]  /*14b0*/  BSYNC B0 ;  /* 0x0000000000007941 */ /* 0x000fea0003800000 */
.L_x_10:
[----:B------:R-:W2:Y:S01]  /*14c0*/  LDCU UR4, c[0x0][0x370] ;  /* 0x00006e00ff0477ac */ /* 0x000ea20008000800 */
[----:B------:R-:W3:Y:S01]  /*14d0*/  LDCU UR5, c[0x0][0x398] ;  /* 0x00007300ff0577ac */ /* 0x000ee20008000800 */
[----:B--2---:R-:W-:Y:S02]  /*14e0*/  IMAD R4, R3, UR4, R4 ;  /* 0x0000000403047c24 */ /* 0x004fe4000f8e0204 */
[----:B---3--:R-:W-:-:S05]  /*14f0*/  IMAD.U32 R9, RZ, RZ, UR5 ;  /* 0x00000005ff097e24 */ /* 0x008fca000f8e00ff */
[----:B------:R-:W-:-:S13]  /*1500*/  ISETP.GE.AND P0, PT, R4, R9, PT ;  /* 0x000000090400720c */ /* 0x000fda0003f06270 */
[----:B------:R-:W-:Y:S05]  /*1510*/  @!P0 BRA `(.L_x_81) ;  /* 0xffffffec00508947 */ /* 0x000fea000383ffff */
.L_x_9:
[----:B------:R-:W2:Y:S02]  /*1520*/  LDCU UR4, c[0x0][0x3a0] ;  /* 0x00007400ff0477ac */ /* 0x000ea40008000800 */
[----:B--2---:R-:W-:Y:S01]  /*1530*/  ISETP.GE.AND P0, PT, R0, UR4, PT ;  /* 0x0000000400007c0c */ /* 0x004fe2000bf06270 */
[----:B------:R-:W-:Y:S05]  /*1540*/  WARPSYNC.ALL ;  /* 0x0000000000007948 */ /* 0x000fea0003800000 */
[----:B------:R-:W-:Y:S07]  /*1550*/  BAR.SYNC.DEFER_BLOCKING 0x0 ;  /* 0x0000000000007b1d */ /* 0x000fee0000010000 */
[----:B------:R-:W-:Y:S05]  /*1560*/  @P0 EXIT ;  /* 0x000000000000094d */ /* 0x000fea0003800000 */
[----:B------:R-:W2:Y:S01]  /*1570*/  LDCU UR8, c[0x0][0x39c] ;  /* 0x00007380ff0877ac */ /* 0x000ea20008000800 */
[----:B------:R-:W3:Y:S01]  /*1580*/  S2UR UR5, SR_CgaCtaId ;  /* 0x00000000000579c3 */ /* 0x000ee20000008800 */
[----:B------:R-:W-:Y:S01]  /*1590*/  UMOV UR4, 0x400 ;  /* 0x0000040000047882 */ /* 0x000fe20000000000 */
[----:B------:R-:W4:Y:S06]  /*15a0*/  LDCU UR9, c[0x0][0x3a0] ;  /* 0x00007400ff0977ac */ /* 0x000f2c0008000800 */
[----:B------:R-:W0:Y:S01]  /*15b0*/  LDC.64 R6, c[0x0][0x388] ;  /* 0x0000e200ff067b82 */ /* 0x000e220000000a00 */
[----:B--2---:R-:W-:-:S05]  /*15c0*/  IMAD R5, R9, UR8, RZ ;  /* 0x0000000809057c24 */ /* 0x004fca000f8e02ff */
[----:B------:R-:W-:Y:S01]  /*15d0*/  I2FP.F32.S32 R5, R5 ;  /* 0x0000000500057245 */ /* 0x000fe20000201400 */
[----:B---34-:R-:W-:-:S12]  /*15e0*/  ULEA UR4, UR5, UR4, 0x18 ;  /* 0x0000000405047291 */ /* 0x018fd8000f8ec0ff */
.L_x_84:
[----:B------:R-:W-:Y:S01]  /*15f0*/  LEA R2, R0, UR4, 0x2 ;  /* 0x0000000400027c11 */ /* 0x000fe2000f8e10ff */
[----:B------:R-:W2:Y:S01]  /*1600*/  MUFU.RCP R4, R5 ;  /* 0x0000000500047308 */ /* 0x000ea20000001000 */
[----:B------:R-:W-:Y:S05]  /*1610*/  YIELD ;  /* 0x0000000000007946 */ /* 0x000fea0003800000 */
[----:B------:R-:W3:Y:S01]  /*1620*/  LDS R2, [R2] ;  /* 0x0000000002027984 */ /* 0x000ee20000000800 */
[----:B------:R-:W-:Y:S01]  /*1630*/  BSSY.RECONVERGENT B0, `(.L_x_82) ;  /* 0x000000c000007945 */ /* 0x000fe20003800200 */
[----:B--2---:R-:W-:-:S04]  /*1640*/  FFMA R9, -R5, R4, 1 ;  /* 0x3f80000005097423 */ /* 0x004fc80000000104 */
[----:B-1----:R-:W-:Y:S01]  /*1650*/  FFMA R11, R4, R9, R4 ;  /* 0x00000009040b7223 */ /* 0x002fe20000000004 */
[----:B0-----:R-:W-:Y:S01]  /*1660*/  IMAD.WIDE R8, R0, 0x4, R6 ;  /* 0x0000000400087825 */ /* 0x001fe200078e0206 */
[----:B---3--:R-:W0:Y:S03]  /*1670*/  FCHK P0, R2, R5 ;  /* 0x0000000502007302 */ /* 0x008e260000000000 */
[----:B------:R-:W-:-:S04]  /*1680*/  FFMA R4, R2, R11, RZ ;  /* 0x0000000b02047223 */ /* 0x000fc800000000ff */
[----:B------:R-:W-:-:S04]  /*1690*/  FFMA R10, -R5, R4, R2 ;  /* 0x00000004050a7223 */ /* 0x000fc80000000102 */
[----:B------:R-:W-:Y:S01]  /*16a0*/  FFMA R11, R11, R10, R4 ;  /* 0x0000000a0b0b7223 */ /* 0x000fe20000000004 */
[----:B0-----:R-:W-:Y:S06]  /*16b0*/  @!P0 BRA `(.L_x_83) ;  /* 0x00000000000c8947 */ /* 0x001fec0003800000 */
[----:B------:R-:W-:-:S07]  /*16c0*/  MOV R4, 0x16e0 ;  /* 0x000016e000047802 */ /* 0x000fce0000000f00 */
[----:B------:R-:W-:Y:S05]  /*16d0*/  CALL.REL.NOINC `($__internal_0_$__cuda_sm3x_div_rn_noftz_f32_slowpath) ;  /* 0x00000000001c7944 */ /* 0x000fea0003c00000 */
[----:B------:R-:W-:-:S07]  /*16e0*/  IMAD.MOV.U32 R11, RZ, RZ, R2 ;  /* 0x000000ffff0b7224 */ /* 0x000fce00078e0002 */
.L_x_83:
[----:B------:R-:W-:Y:S05]  /*16f0*/  BSYNC.RECONVERGENT B0 ;  /* 0x0000000000007941 */ /* 0x000fea0003800200 */
.L_x_82:
[----:B------:R-:W-:Y:S01]  /*1700*/  IADD3 R0, PT, PT, R3, R0, RZ ;  /* 0x0000000003007210 */ /* 0x000fe20007ffe0ff */
[----:B------:R2:W-:Y:S03]  /*1710*/  REDG.E.ADD.F32.FTZ.RN.STRONG.GPU desc[UR6][R8.64], R11 ;  /* 0x0000000b080079a6 */ /* 0x0005e6000c12f306 */
[----:B------:R-:W-:-:S13]  /*1720*/  ISETP.GE.AND P0, PT, R0, UR9, PT ;  /* 0x0000000900007c0c */ /* 0x000fda000bf06270 */
[----:B--2---:R-:W-:Y:S05]  /*1730*/  @!P0 BRA `(.L_x_84) ;  /* 0xfffffffc00ac8947 */ /* 0x004fea000383ffff */
[----:B------:R-:W-:Y:S05]  /*1740*/  EXIT ;  /* 0x000000000000794d */ /* 0x000fea0003800000 */
        .weak           $__internal_0_$__cuda_sm3x_div_rn_noftz_f32_slowpath
        .type           $__internal_0_$__cuda_sm3x_div_rn_noftz_f32_slowpath,@function
        .size           $__internal_0_$__cuda_sm3x_div_rn_noftz_f32_slowpath,(.L_x_189 - $__internal_0_$__cuda_sm3x_div_rn_noftz_f32_slowpath)
$__internal_0_$__cuda_sm3x_div_rn_noftz_f32_slowpath:
[--C-:B------:R-:W-:Y:S01]  /*1750*/  SHF.R.U32.HI R11, RZ, 0x17, R5.reuse ;  /* 0x00000017ff0b7819 */ /* 0x100fe20000011605 */
[----:B------:R-:W-:Y:S01]  /*1760*/  BSSY.RECONVERGENT B1, `(.L_x_85) ;  /* 0x0000064000017945 */ /* 0x000fe20003800200 */
[----:B------:R-:W-:Y:S01]  /*1770*/  SHF.R.U32.HI R10, RZ, 0x17, R2 ;  /* 0x00000017ff0a7819 */ /* 0x000fe20000011602 */
[----:B------:R-:W-:Y:S01]  /*1780*/  IMAD.MOV.U32 R13, RZ, RZ, R5 ;  /* 0x000000ffff0d7224 */ /* 0x000fe200078e0005 */
[----:B------:R-:W-:Y:S02]  /*1790*/  LOP3.LUT R11, R11, 0xff, RZ, 0xc0, !PT ;  /* 0x000000ff0b0b7812 */ /* 0x000fe400078ec0ff */
[----:B------:R-:W-:Y:S02]  /*17a0*/  LOP3.LUT R16, R10, 0xff, RZ, 0xc0, !PT ;  /* 0x000000ff0a107812 */ /* 0x000fe400078ec0ff */
[----:B------:R-:W-:Y:S01]  /*17b0*/  MOV R12, R2 ;  /* 0x00000002000c7202 */ /* 0x000fe20000000f00 */
[----:B------:R-:W-:Y:S02]  /*17c0*/  VIADD R14, R11, 0xffffffff ;  /* 0xffffffff0b0e7836 */ /* 0x000fe40000000000 */
[----:B------:R-:W-:-:S03]  /*17d0*/  VIADD R15, R16, 0xffffffff ;  /* 0xffffffff100f7836 */ /* 0x000fc60000000000 */
[----:B------:R-:W-:-:S04]  /*17e0*/  ISETP.GT.U32.AND P0, PT, R14, 0xfd, PT ;  /* 0x000000fd0e00780c */ /* 0x000fc80003f04070 */
[----:B------:R-:W-:-:S13]  /*17f0*/  ISETP.GT.U32.OR P0, PT, R15, 0xfd, P0 ;  /* 0x000000fd0f00780c */ /* 0x000fda0000704470 */
[----:B------:R-:W-:Y:S01]  /*1800*/  @!P0 IMAD.MOV.U32 R10, RZ, RZ, RZ ;  /* 0x000000ffff0a8224 */ /* 0x000fe200078e00ff */
[----:B------:R-:W-:Y:S06]  /*1810*/  @!P0 BRA `(.L_x_86) ;  /* 0x00000000005c8947 */ /* 0x000fec0003800000 */
[----:B------:R-:W-:Y:S02]  /*1820*/  FSETP.GTU.FTZ.AND P1, PT, |R5|, +INF , PT ;  /* 0x7f8000000500780b */ /* 0x000fe40003f3c200 */
[----:B------:R-:W-:-:S04]  /*1830*/  FSETP.GTU.FTZ.AND P0, PT, |R2|, +INF , PT ;  /* 0x7f8000000200780b */ /* 0x000fc80003f1c200 */
[----:B------:R-:W-:-:S13]  /*1840*/  PLOP3.LUT P0, PT, P0, P1, PT, 0xf8, 0x8f ;  /* 0x00000000008f781c */ /* 0x000fda0000703f70 */
[----:B------:R-:W-:Y:S05]  /*1850*/  @P0 BRA `(.L_x_87) ;  /* 0x00000004004c0947 */ /* 0x000fea0003800000 */
[----:B------:R-:W-:-:S13]  /*1860*/  LOP3.LUT P0, RZ, R13, 0x7fffffff, R12, 0xc8, !PT ;  /* 0x7fffffff0dff7812 */ /* 0x000fda000780c80c */
[----:B------:R-:W-:Y:S05]  /*1870*/  @!P0 BRA `(.L_x_88) ;  /* 0x00000004003c8947 */ /* 0x000fea0003800000 */
[C---:B------:R-:W-:Y:S02]  /*1880*/  FSETP.NEU.FTZ.AND P2, PT, |R2|.reuse, +INF , PT ;  /* 0x7f8000000200780b */ /* 0x040fe40003f5d200 */
[----:B------:R-:W-:Y:S02]  /*1890*/  FSETP.NEU.FTZ.AND P1, PT, |R5|, +INF , PT ;  /* 0x7f8000000500780b */ /* 0x000fe40003f3d200 */
[----:B------:R-:W-:-:S11]  /*18a0*/  FSETP.NEU.FTZ.AND P0, PT, |R2|, +INF , PT ;  /* 0x7f8000000200780b */ /* 0x000fd60003f1d200 */
[----:B------:R-:W-:Y:S05]  /*18b0*/  @!P1 BRA !P2, `(.L_x_88) ;  /* 0x00000004002c9947 */ /* 0x000fea0005000000 */
[----:B------:R-:W-:-:S04]  /*18c0*/  LOP3.LUT P2, RZ, R12, 0x7fffffff, RZ, 0xc0, !PT ;  /* 0x7fffffff0cff7812 */ /* 0x000fc8000784c0ff */
[----:B------:R-:W-:-:S13]  /*18d0*/  PLOP3.LUT P1, PT, P1, P2, PT, 0x2f, 0xf2 ;  /* 0x0000000000f2781c */ /* 0x000fda0000f24577 */
[----:B------:R-:W-:Y:S05]  /*18e0*/  @P1 BRA `(.L_x_89) ;  /* 0x0000000400181947 */ /* 0x000fea0003800000 */
[----:B------:R-:W-:-:S04]  /*18f0*/  LOP3.LUT P1, RZ, R13, 0x7fffffff, RZ, 0xc0, !PT ;  /* 0x7fffffff0dff7812 */ /* 0x000fc8000782c0ff */
[----:B------:R-:W-:-:S13]  /*1900*/  PLOP3.LUT P0, PT, P0, P1, PT, 0x2f, 0xf2 ;  /* 0x0000000000f2781c */ /* 0x000fda0000702577 */
[----:B------:R-:W-:Y:S05]  /*1910*/  @P0 BRA `(.L_x_90) ;  /* 0x0000000400000947 */ /* 0x000fea0003800000 */
[----:B------:R-:W-:Y:S02]  /*1920*/  ISETP.GE.AND P0, PT, R15, RZ, PT ;  /* 0x000000ff0f00720c */ /* 0x000fe40003f06270 */
[----:B------:R-:W-:-:S11]  /*1930*/  ISETP.GE.AND P1, PT, R14, RZ, PT ;  /* 0x000000ff0e00720c */ /* 0x000fd60003f26270 */
[----:B------:R-:W-:Y:S01]  /*1940*/  @P0 MOV R10, RZ ;  /* 0x000000ff000a0202 */ /* 0x000fe20000000f00 */
[----:B------:R-:W-:Y:S02]  /*1950*/  @!P0 IMAD.MOV.U32 R10, RZ, RZ, -0x40 ;  /* 0xffffffc0ff0a8424 */ /* 0x000fe400078e00ff */
[----:B------:R-:W-:Y:S01]  /*1960*/  @!P0 FFMA R12, R2, 1.84467440737095516160e+19, RZ ;  /* 0x5f800000020c8823 */ /* 0x000fe200000000ff */
[----:B------:R-:W-:Y:S01]  /*1970*/  @!P1 FFMA R13, R5, 1.84467440737095516160e+19, RZ ;  /* 0x5f800000050d9823 */ /* 0x000fe200000000ff */
[----:B------:R-:W-:-:S07]  /*1980*/  @!P1 VIADD R10, R10, 0x40 ;  /* 0x000000400a0a9836 */ /* 0x000fce0000000000 */
.L_x_86:
[----:B------:R-:W-:Y:S01]  /*1990*/  LEA R2, R11, 0xc0800000, 0x17 ;  /* 0xc08000000b027811 */ /* 0x000fe200078eb8ff */
[----:B------:R-:W-:Y:S03]  /*19a0*/  BSSY.RECONVERGENT B2, `(.L_x_91) ;  /* 0x0000036000027945 */ /* 0x000fe60003800200 */
[----:B------:R-:W-:Y:S01]  /*19b0*/  IADD3 R14, PT, PT, -R2, R13, RZ ;  /* 0x0000000d020e7210 */ /* 0x000fe20007ffe1ff */
[----:B------:R-:W-:-:S03]  /*19c0*/  VIADD R13, R16, 0xffffff81 ;  /* 0xffffff81100d7836 */ /* 0x000fc60000000000 */
[----:B------:R-:W0:Y:S01]  /*19d0*/  MUFU.RCP R15, R14 ;  /* 0x0000000e000f7308 */ /* 0x000e220000001000 */
[----:B------:R-:W-:Y:S01]  /*19e0*/  FADD.FTZ R17, -R14, -RZ ;  /* 0x800000ff0e117221 */ /* 0x000fe20000010100 */
[C---:B------:R-:W-:Y:S01]  /*19f0*/  IMAD R2, R13.reuse, -0x800000, R12 ;  /* 0xff8000000d027824 */ /* 0x040fe200078e020c */
[----:B------:R-:W-:-:S05]  /*1a00*/  IADD3 R13, PT, PT, R13, 0x7f, -R11 ;  /* 0x0000007f0d0d7810 */ /* 0x000fca0007ffe80b */
[----:B------:R-:W-:Y:S02]  /*1a10*/  IMAD.IADD R13, R13, 0x1, R10 ;  /* 0x000000010d0d7824 */ /* 0x000fe400078e020a */
[----:B0-----:R-:W-:-:S04]  /*1a20*/  FFMA R16, R15, R17, 1 ;  /* 0x3f8000000f107423 */ /* 0x001fc80000000011 */
[----:B------:R-:W-:-:S04]  /*1a30*/  FFMA R19, R15, R16, R15 ;  /* 0x000000100f137223 */ /* 0x000fc8000000000f */
[----:B------:R-:W-:-:S04]  /*1a40*/  FFMA R12, R2, R19, RZ ;  /* 0x00000013020c7223 */ /* 0x000fc800000000ff */
[----:B------:R-:W-:-:S04]  /*1a50*/  FFMA R15, R17, R12, R2 ;  /* 0x0000000c110f7223 */ /* 0x000fc80000000002 */
[----:B------:R-:W-:-:S04]  /*1a60*/  FFMA R16, R19, R15, R12 ;  /* 0x0000000f13107223 */ /* 0x000fc8000000000c */
[----:B------:R-:W-:-:S04]  /*1a70*/  FFMA R17, R17, R16, R2 ;  /* 0x0000001011117223 */ /* 0x000fc80000000002 */
[----:B------:R-:W-:-:S05]  /*1a80*/  FFMA R2, R19, R17, R16 ;  /* 0x0000001113027223 */ /* 0x000fca0000000010 */
[----:B------:R-:W-:-:S04]  /*1a90*/  SHF.R.U32.HI R11, RZ, 0x17, R2 ;  /* 0x00000017ff0b7819 */ /* 0x000fc80000011602 */
[----:B------:R-:W-:-:S04]  /*1aa0*/  LOP3.LUT R11, R11, 0xff, RZ, 0xc0, !PT ;  /* 0x000000ff0b0b7812 */ /* 0x000fc800078ec0ff */
[----:B------:R-:W-:-:S05]  /*1ab0*/  IADD3 R14, PT, PT, R11, R13, RZ ;  /* 0x0000000d0b0e7210 */ /* 0x000fca0007ffe0ff */
[----:B------:R-:W-:-:S05]  /*1ac0*/  VIADD R10, R14, 0xffffffff ;  /* 0xffffffff0e0a7836 */ /* 0x000fca0000000000 */
[----:B------:R-:W-:-:S13]  /*1ad0*/  ISETP.GE.U32.AND P0, PT, R10, 0xfe, PT ;  /* 0x000000fe0a00780c */ /* 0x000fda0003f06070 */
[----:B------:R-:W-:Y:S05]  /*1ae0*/  @!P0 BRA `(.L_x_92) ;  /* 0x0000000000808947 */ /* 0x000fea0003800000 */
[----:B------:R-:W-:-:S13]  /*1af0*/  ISETP.GT.AND P0, PT, R14, 0xfe, PT ;  /* 0x000000fe0e00780c */ /* 0x000fda0003f04270 */
[----:B------:R-:W-:Y:S05]  /*1b00*/  @P0 BRA `(.L_x_93) ;  /* 0x00000000006c0947 */ /* 0x000fea0003800000 */
[----:B------:R-:W-:-:S13]  /*1b10*/  ISETP.GE.AND P0, PT, R14, 0x1, PT ;  /* 0x000000010e00780c */ /* 0x000fda0003f06270 */
[----:B------:R-:W-:Y:S05]  /*1b20*/  @P0 BRA `(.L_x_94) ;  /* 0x0000000000740947 */ /* 0x000fea0003800000 */
[----:B------:R-:W-:Y:S02]  /*1b30*/  ISETP.GE.AND P0, PT, R14, -0x18, PT ;  /* 0xffffffe80e00780c */ /* 0x000fe40003f06270 */
[----:B------:R-:W-:-:S11]  /*1b40*/  LOP3.LUT R2, R2, 0x80000000, RZ, 0xc0, !PT ;  /* 0x8000000002027812 */ /* 0x000fd600078ec0ff */
[----:B------:R-:W-:Y:S05]  /*1b50*/  @!P0 BRA `(.L_x_94) ;  /* 0x0000000000688947 */ /* 0x000fea0003800000 */
[CCC-:B------:R-:W-:Y:S01]  /*1b60*/  FFMA.RZ R10, R19.reuse, R17.reuse, R16.reuse ;  /* 0x00000011130a7223 */ /* 0x1c0fe2000000c010 */
[C---:B------:R-:W-:Y:S02]  /*1b70*/  VIADD R13, R14.reuse, 0x20 ;  /* 0x000000200e0d7836 */ /* 0x040fe40000000000 */
[CCC-:B------:R-:W-:Y:S01]  /*1b80*/  FFMA.RM R11, R19.reuse, R17.reuse, R16.reuse ;  /* 0x00000011130b7223 */ /* 0x1c0fe20000004010 */
[----:B------:R-:W-:Y:S02]  /*1b90*/  ISETP.NE.AND P2, PT, R14, RZ, PT ;  /* 0x000000ff0e00720c */ /* 0x000fe40003f45270 */
[----:B------:R-:W-:Y:S01]  /*1ba0*/  LOP3.LUT R12, R10, 0x7fffff, RZ, 0xc0, !PT ;  /* 0x007fffff0a0c7812 */ /* 0x000fe200078ec0ff */
[----:B------:R-:W-:Y:S01]  /*1bb0*/  FFMA.RP R10, R19, R17, R16 ;  /* 0x00000011130a7223 */ /* 0x000fe20000008010 */
[----:B------:R-:W-:Y:S02]  /*1bc0*/  ISETP.NE.AND P1, PT, R14, RZ, PT ;  /* 0x000000ff0e00720c */ /* 0x000fe40003f25270 */
[----:B------:R-:W-:-:S02]  /*1bd0*/  LOP3.LUT R12, R12, 0x800000, RZ, 0xfc, !PT ;  /* 0x008000000c0c7812 */ /* 0x000fc400078efcff */
[----:B------:R-:W-:Y:S02]  /*1be0*/  IADD3 R14, PT, PT, -R14, RZ, RZ ;  /* 0x000000ff0e0e7210 */ /* 0x000fe40007ffe1ff */
[----:B------:R-:W-:Y:S02]  /*1bf0*/  SHF.L.U32 R13, R12, R13, RZ ;  /* 0x0000000d0c0d7219 */ /* 0x000fe400000006ff */
[----:B------:R-:W-:Y:S02]  /*1c00*/  FSETP.NEU.FTZ.AND P0, PT, R10, R11, PT ;  /* 0x0000000b0a00720b */ /* 0x000fe40003f1d000 */
[----:B------:R-:W-:Y:S02]  /*1c10*/  SEL R11, R14, RZ, P2 ;  /* 0x000000ff0e0b7207 */ /* 0x000fe40001000000 */
[----:B------:R-:W-:Y:S02]  /*1c20*/  ISETP.NE.AND P1, PT, R13, RZ, P1 ;  /* 0x000000ff0d00720c */ /* 0x000fe40000f25270 */
[----:B------:R-:W-:-:S02]  /*1c30*/  SHF.R.U32.HI R11, RZ, R11, R12 ;  /* 0x0000000bff0b7219 */ /* 0x000fc4000001160c */
[----:B------:R-:W-:Y:S02]  /*1c40*/  PLOP3.LUT P0, PT, P0, P1, PT, 0xf8, 0x8f ;  /* 0x00000000008f781c */ /* 0x000fe40000703f70 */
[----:B------:R-:W-:Y:S02]  /*1c50*/  SHF.R.U32.HI R13, RZ, 0x1, R11 ;  /* 0x00000001ff0d7819 */ /* 0x000fe4000001160b */
[----:B------:R-:W-:-:S04]  /*1c60*/  SEL R10, RZ, 0x1, !P0 ;  /* 0x00000001ff0a7807 */ /* 0x000fc80004000000 */
[----:B------:R-:W-:-:S04]  /*1c70*/  LOP3.LUT R10, R10, 0x1, R13, 0xf8, !PT ;  /* 0x000000010a0a7812 */ /* 0x000fc800078ef80d */
[----:B------:R-:W-:-:S05]  /*1c80*/  LOP3.LUT R10, R10, R11, RZ, 0xc0, !PT ;  /* 0x0000000b0a0a7212 */ /* 0x000fca00078ec0ff */
[----:B------:R-:W-:-:S05]  /*1c90*/  IMAD.IADD R13, R13, 0x1, R10 ;  /* 0x000000010d0d7824 */ /* 0x000fca00078e020a */
[----:B------:R-:W-:Y:S01]  /*1ca0*/  LOP3.LUT R2, R13, R2, RZ, 0xfc, !PT ;  /* 0x000000020d027212 */ /* 0x000fe200078efcff */
[----:B------:R-:W-:Y:S06]  /*1cb0*/  BRA `(.L_x_94) ;  /* 0x0000000000107947 */ /* 0x000fec0003800000 */
.L_x_93:
[----:B------:R-:W-:-:S04]  /*1cc0*/  LOP3.LUT R2, R2, 0x80000000, RZ, 0xc0, !PT ;  /* 0x8000000002027812 */ /* 0x000fc800078ec0ff */
[----:B------:R-:W-:Y:S01]  /*1cd0*/  LOP3.LUT R2, R2, 0x7f800000, RZ, 0xfc, !PT ;  /* 0x7f80000002027812 */ /* 0x000fe200078efcff */
[----:B------:R-:W-:Y:S06]  /*1ce0*/  BRA `(.L_x_94) ;  /* 0x0000000000047947 */ /* 0x000fec0003800000 */
.L_x_92:
[----:B------:R-:W-:-:S07]  /*1cf0*/  LEA R2, R13, R2, 0x17 ;  /* 0x000000020d027211 */ /* 0x000fce00078eb8ff */
.L_x_94:
[----:B------:R-:W-:Y:S05]  /*1d00*/  BSYNC.RECONVERGENT B2 ;  /* 0x0000000000027941 */ /* 0x000fea0003800200 */
.L_x_91:
[----:B------:R-:W-:Y:S05]  /*1d10*/  BRA `(.L_x_95) ;  /* 0x0000000000207947 */ /* 0x000fea0003800000 */
.L_x_90:
[----:B------:R-:W-:-:S04]  /*1d20*/  LOP3.LUT R2, R13, 0x80000000, R12, 0x48, !PT ;  /* 0x800000000d027812 */ /* 0x000fc800078e480c */
[----:B------:R-:W-:Y:S01]  /*1d30*/  LOP3.LUT R2, R2, 0x7f800000, RZ, 0xfc, !PT ;  /* 0x7f80000002027812 */ /* 0x000fe200078efcff */
[----:B------:R-:W-:Y:S06]  /*1d40*/  BRA `(.L_x_95) ;  /* 0x0000000000147947 */ /* 0x000fec0003800000 */
.L_x_89:
[----:B------:R-:W-:Y:S01]  /*1d50*/  LOP3.LUT R2, R13, 0x80000000, R12, 0x48, !PT ;  /* 0x800000000d027812 */ /* 0x000fe200078e480c */
[----:B------:R-:W-:Y:S06]  /*1d60*/  BRA `(.L_x_95) ;  /* 0x00000000000c7947 */ /* 0x000fec0003800000 */
.L_x_88:
[----:B------:R-:W0:Y:S01]  /*1d70*/  MUFU.RSQ R2, -QNAN ;  /* 0xffc0000000027908 */ /* 0x000e220000001400 */
[----:B------:R-:W-:Y:S05]  /*1d80*/  BRA `(.L_x_95) ;  /* 0x0000000000047947 */ /* 0x000fea0003800000 */
.L_x_87:
[----:B------:R-:W-:-:S07]  /*1d90*/  FADD.FTZ R2, R2, R5 ;  /* 0x0000000502027221 */ /* 0x000fce0000010000 */
.L_x_95:
[----:B------:R-:W-:Y:S05]  /*1da0*/  BSYNC.RECONVERGENT B1 ;  /* 0x0000000000017941 */ /* 0x000fea0003800200 */
.L_x_85:
[----:B------:R-:W-:Y:S02]  /*1db0*/  HFMA2 R11, -RZ, RZ, 0, 0 ;  /* 0x00000000ff0b7431 */ /* 0x000fe400000001ff */
[----:B------:R-:W-:-:S04]  /*1dc0*/  IMAD.MOV.U32 R10, RZ, RZ, R4 ;  /* 0x000000ffff0a7224 */ /* 0x000fc800078e0004 */
[----:B0-----:R-:W-:Y:S05]  /*1dd0*/  RET.REL.NODEC R10 `(_Z3gapiPfS_iii) ;  /* 0xffffffe00a887950 */ /* 0x001fea0003c3ffff */
.L_x_96:
        /* <DEDUP_REMOVED lines=10> */
.L_x_189:


//--------------------- .text._Z12mean_poolingiPfS_iiiii --------------------------
	.section	.text._Z12mean_poolingiPfS_iiiii,"ax",@progbits
	.align	128
        .global         _Z12mean_poolingiPfS_iiiii
        .type           _Z12mean_poolingiPfS_iiiii,@function
        .size           _Z12mean_poolingiPfS_iiiii,(.L_x_190 - _Z12mean_poolingiPfS_iiiii)
        .other          _Z12mean_poolingiPfS_iiiii,@"STO_CUDA_ENTRY STV_DEFAULT"
_Z12mean_poolingiPfS_iiiii:
.text._Z12mean_poolingiPfS_iiiii:
[----:B------:R-:W-:Y:S01]  /*0000*/  LDC R1, c[0x0][0x37c] ;  /* 0x0000df00ff017b82 */ /* 0x000fe20000000800 */
[----:B------:R-:W0:Y:S01]  /*0010*/  LDCU UR4, c[0x0][0x3a8] ;  /* 0x00007500ff0477ac */ /* 0x000e220008000800 */
[----:B------:R-:W1:Y:S06]  /*0020*/  S2R R4, SR_TID.X ;  /* 0x0000000000047919 */ /* 0x000e6c0000002100 */
[----:B------:R-:W1:Y:S01]  /*0030*/  S2UR UR5, SR_CTAID.X ;  /* 0x00000000000579c3 */ /* 0x000e620000002500 */
[----:B------:R-:W2:Y:S07]  /*0040*/  LDCU UR6, c[0x0][0x398] ;  /* 0x00007300ff0677ac */ /* 0x000eae0008000800 */
[----:B------:R-:W1:Y:S01]  /*0050*/  LDC R9, c[0x0][0x360] ;  /* 0x0000d800ff097b82 */ /* 0x000e620000000800 */
[----:B0-----:R-:W-:Y:S01]  /*0060*/  I2FP.F32.S32 R6, UR4 ;  /* 0x0000000400067c45 */ /* 0x001fe20008201400 */
[----:B------:R-:W0:Y:S03]  /*0070*/  LDCU UR4, c[0x0][0x3a4] ;  /* 0x00007480ff0477ac */ /* 0x000e260008000800 */
[----:B------:R-:W3:Y:S01]  /*0080*/  MUFU.RCP R3, R6 ;  /* 0x0000000600037308 */ /* 0x000ee20000001000 */
[----:B--2---:R-:W-:-:S07]  /*0090*/  I2FP.F32.S32 R29, UR6 ;  /* 0x00000006001d7c45 */ /* 0x004fce0008201400 */
[----:B------:R-:W2:Y:S01]  /*00a0*/  FCHK P0, R29, R6 ;  /* 0x000000061d007302 */ /* 0x000ea20000000000 */
[----:B0-----:R-:W-:Y:S01]  /*00b0*/  ULEA.HI UR4, UR4, UR4, URZ, 0x1 ;  /* 0x0000000404047291 */ /* 0x001fe2000f8f08ff */
[----:B---3--:R-:W-:-:S03]  /*00c0*/  FFMA R0, -R6, R3, 1 ;  /* 0x3f80000006007423 */ /* 0x008fc60000000103 */
[----:B------:R-:W-:Y:S01]  /*00d0*/  USHF.R.S32.HI UR4, URZ, 0x1, UR4 ;  /* 0x00000001ff047899 */ /* 0x000fe20008011404 */
[----:B------:R-:W-:-:S04]  /*00e0*/  FFMA R0, R3, R0, R3 ;  /* 0x0000000003007223 */ /* 0x000fc80000000003 */
[----:B------:R-:W-:-:S04]  /*00f0*/  FFMA R3, R29, R0, RZ ;  /* 0x000000001d037223 */ /* 0x000fc800000000ff */
[----:B------:R-:W-:-:S04]  /*0100*/  FFMA R2, -R6, R3, R29 ;  /* 0x0000000306027223 */ /* 0x000fc8000000011d */
[----:B------:R-:W-:Y:S01]  /*0110*/  FFMA R2, R0, R2, R3 ;  /* 0x0000000200027223 */ /* 0x000fe20000000003 */
[----:B-1----:R-:W-:Y:S01]  /*0120*/  IMAD R0, R9, UR5, R4 ;  /* 0x0000000509007c24 */ /* 0x002fe2000f8e0204 */
[----:B--2---:R-:W-:Y:S06]  /*0130*/  @!P0 BRA `(.L_x_97) ;  /* 0x0000000000108947 */ /* 0x004fec0003800000 */
[----:B------:R-:W-:Y:S02]  /*0140*/  MOV R14, R6 ;  /* 0x00000006000e7202 */ /* 0x000fe40000000f00 */
[----:B------:R-:W-:-:S07]  /*0150*/  MOV R16, 0x170 ;  /* 0x0000017000107802 */ /* 0x000fce0000000f00 */
[----:B------:R-:W-:Y:S05]  /*0160*/  CALL.REL.NOINC `($__internal_1_$__cuda_sm3x_div_rn_noftz_f32_slowpath) ;  /* 0x00000014005c7944 */ /* 0x000fea0003c00000 */
[----:B------:R-:W-:-:S07]  /*0170*/  MOV R2, R17 ;  /* 0x0000001100027202 */ /* 0x000fce0000000f00 */
.L_x_97:
[----:B------:R-:W0:Y:S02]  /*0180*/  F2I.CEIL.NTZ R2, R2 ;  /* 0x0000000200027305 */ /* 0x000e24000020b100 */
[----:B0-----:R-:W-:-:S05]  /*0190*/  VIADD R3, R2, -UR4 ;  /* 0x8000000402037c36 */ /* 0x001fca0008000000 */
[----:B------:R-:W-:-:S13]  /*01a0*/  ISETP.GE.AND P0, PT, R0, R3, PT ;  /* 0x000000030000720c */ /* 0x000fda0003f06270 */
[----:B------:R-:W-:Y:S05]  /*01b0*/  @P0 EXIT ;  /* 0x000000000000094d */ /* 0x000fea0003800000 */
[----:B------:R-:W0:Y:S01]  /*01c0*/  LDCU UR6, c[0x0][0x39c] ;  /* 0x00007380ff0677ac */ /* 0x000e220008000800 */
[----:B------:R-:W1:Y:S01]  /*01d0*/  S2R R2, SR_TID.Y ;  /* 0x0000000000027919 */ /* 0x000e620000002200 */
[----:B------:R-:W2:Y:S01]  /*01e0*/  MUFU.RCP R5, R6 ;  /* 0x0000000600057308 */ /* 0x000ea20000001000 */
[----:B------:R-:W1:Y:S08]  /*01f0*/  S2UR UR5, SR_CTAID.Y ;  /* 0x00000000000579c3 */ /* 0x000e700000002600 */
[----:B------:R-:W1:Y:S01]  /*0200*/  LDC R7, c[0x0][0x364] ;  /* 0x0000d900ff077b82 */ /* 0x000e620000000800 */
[----:B0-----:R-:W-:Y:S01]  /*0210*/  I2FP.F32.S32 R29, UR6 ;  /* 0x00000006001d7c45 */ /* 0x001fe20008201400 */
[----:B--2---:R-:W-:-:S03]  /*0220*/  FFMA R4, -R6, R5, 1 ;  /* 0x3f80000006047423 */ /* 0x004fc60000000105 */
[----:B------:R-:W0:Y:S01]  /*0230*/  FCHK P0, R29, R6 ;  /* 0x000000061d007302 */ /* 0x000e220000000000 */
[----:B------:R-:W-:-:S04]  /*0240*/  FFMA R4, R5, R4, R5 ;  /* 0x0000000405047223 */ /* 0x000fc80000000005 */
[----:B------:R-:W-:-:S04]  /*0250*/  FFMA R5, R4, R29, RZ ;  /* 0x0000001d04057223 */ /* 0x000fc800000000ff */
[----:B------:R-:W-:Y:S01]  /*0260*/  FFMA R8, -R6, R5, R29 ;  /* 0x0000000506087223 */ /* 0x000fe2000000011d */
[----:B-1----:R-:W-:-:S03]  /*0270*/  IMAD R2, R7, UR5, R2 ;  /* 0x0000000507027c24 */ /* 0x002fc6000f8e0202 */
[----:B------:R-:W-:Y:S01]  /*0280*/  FFMA R8, R4, R8, R5 ;  /* 0x0000000804087223 */ /* 0x000fe20000000005 */
[----:B0-----:R-:W-:Y:S06]  /*0290*/  @!P0 BRA `(.L_x_98) ;  /* 0x0000000000108947 */ /* 0x001fec0003800000 */
[----:B------:R-:W-:Y:S02]  /*02a0*/  MOV R14, R6 ;  /* 0x00000006000e7202 */ /* 0x000fe40000000f00 */
[----:B------:R-:W-:-:S07]  /*02b0*/  MOV R16, 0x2d0 ;  /* 0x000002d000107802 */ /* 0x000fce0000000f00 */
[----:B------:R-:W-:Y:S05]  /*02c0*/  CALL.REL.NOINC `($__internal_1_$__cuda_sm3x_div_rn_noftz_f32_slowpath) ;  /* 0x0000001400047944 */ /* 0x000fea0003c00000 */
[----:B------:R-:W-:-:S07]  /*02d0*/  MOV R8, R17 ;  /* 0x0000001100087202 */ /* 0x000fce0000000f00 */
.L_x_98:
[----:B------:R-:W0:Y:S01]  /*02e0*/  LDC R10, c[0x0][0x3a4] ;  /* 0x0000e900ff0a7b82 */ /* 0x000e220000000800 */
[----:B------:R-:W1:Y:S01]  /*02f0*/  S2R R6, SR_TID.Z ;  /* 0x0000000000067919 */ /* 0x000e620000002300 */
[----:B------:R-:W2:Y:S01]  /*0300*/  LDCU UR5, c[0x0][0x368] ;  /* 0x00006d00ff0577ac */ /* 0x000ea20008000800 */
[----:B------:R-:W3:Y:S01]  /*0310*/  F2I.CEIL.NTZ R5, R8 ;  /* 0x0000000800057305 */ /* 0x000ee2000020b100 */
[----:B------:R-:W4:Y:S04]  /*0320*/  LDCU.64 UR14, c[0x0][0x358] ;  /* 0x00006b00ff0e77ac */ /* 0x000f280008000a00 */
[----:B------:R-:W1:Y:S08]  /*0330*/  S2UR UR8, SR_CTAID.Z ;  /* 0x00000000000879c3 */ /* 0x000e700000002700 */
[----:B------:R-:W1:Y:S01]  /*0340*/  LDC R11, c[0x0][0x368] ;  /* 0x0000da00ff0b7b82 */ /* 0x000e620000000800 */
[----:B------:R-:W2:Y:S01]  /*0350*/  LDCU UR6, c[0x0][0x378] ;  /* 0x00006f00ff0677ac */ /* 0x000ea20008000800 */
[----:B---3--:R-:W-:Y:S01]  /*0360*/  VIADD R5, R5, -UR4 ;  /* 0x8000000405057c36 */ /* 0x008fe20008000000 */
[----:B------:R-:W3:Y:S01]  /*0370*/  LDCU UR9, c[0x0][0x374] ;  /* 0x00006e80ff0977ac */ /* 0x000ee20008000800 */
[C---:B0-----:R-:W-:Y:S01]  /*0380*/  ISETP.GT.AND P0, PT, R10.reuse, -0x2, PT ;  /* 0xfffffffe0a00780c */ /* 0x041fe20003f04270 */
[----:B------:R-:W0:Y:S01]  /*0390*/  LDCU UR10, c[0x0][0x370] ;  /* 0x00006e00ff0a77ac */ /* 0x000e220008000800 */
[----:B------:R-:W-:-:S05]  /*03a0*/  IMAD R4, R10, R10, RZ ;  /* 0x0000000a0a047224 */ /* 0x000fca00078e02ff */
[----:B------:R-:W-:-:S04]  /*03b0*/  I2FP.F32.U32 R4, R4 ;  /* 0x0000000400047245 */ /* 0x000fc80000201000 */
[----:B------:R-:W-:Y:S01]  /*03c0*/  R2UR UR7, R4 ;  /* 0x00000000040772ca */ /* 0x000fe200000e0000 */
[----:B--2---:R-:W-:Y:S01]  /*03d0*/  UIMAD UR5, UR5, UR6, URZ ;  /* 0x00000006050572a4 */ /* 0x004fe2000f8e02ff */
[----:B---3--:R-:W-:Y:S02]  /*03e0*/  IMAD R7, R7, UR9, RZ ;  /* 0x0000000907077c24 */ /* 0x008fe4000f8e02ff */
[----:B-1----:R-:W-:Y:S02]  /*03f0*/  IMAD R4, R11, UR8, R6 ;  /* 0x000000080b047c24 */ /* 0x002fe4000f8e0206 */
[----:B0-----:R-:W-:Y:S01]  /*0400*/  IMAD R9, R9, UR10, RZ ;  /* 0x0000000a09097c24 */ /* 0x001fe2000f8e02ff */
[----:B----4-:R-:W-:Y:S08]  /*0410*/  @P0 BRA `(.L_x_99) ;  /* 0x0000000400100947 */ /* 0x010ff00003800000 */
[----:B------:R-:W0:Y:S01]  /*0420*/  MUFU.RCP R6, UR7 ;  /* 0x0000000700067d08 */ /* 0x000e220008001000 */
[----:B------:R-:W-:-:S07]  /*0430*/  MOV R11, UR7 ;  /* 0x00000007000b7c02 */ /* 0x000fce0008000f00 */
[----:B------:R-:W1:Y:S01]  /*0440*/  FCHK P0, RZ, UR7 ;  /* 0x00000007ff007d02 */ /* 0x000e620008000000 */
[----:B0-----:R-:W-:-:S04]  /*0450*/  FFMA R11, R6, -R11, 1 ;  /* 0x3f800000060b7423 */ /* 0x001fc8000000080b */
[----:B------:R-:W-:-:S04]  /*0460*/  FFMA R11, R6, R11, R6 ;  /* 0x0000000b060b7223 */ /* 0x000fc80000000006 */
[----:B------:R-:W-:-:S04]  /*0470*/  FFMA R6, RZ, R11, RZ ;  /* 0x0000000bff067223 */ /* 0x000fc800000000ff */
[----:B------:R-:W-:-:S04]  /*0480*/  FFMA R8, R6, -UR7, RZ ;  /* 0x8000000706087c23 */ /* 0x000fc800080000ff */
[----:B------:R-:W-:Y:S01]  /*0490*/  FFMA R6, R11, R8, R6 ;  /* 0x000000080b067223 */ /* 0x000fe20000000006 */
[----:B-1----:R-:W-:Y:S06]  /*04a0*/  @!P0 BRA `(.L_x_100) ;  /* 0x0000000000148947 */ /* 0x002fec0003800000 */
[----:B------:R-:W-:Y:S02]  /*04b0*/  HFMA2 R29, -RZ, RZ, 0, 0 ;  /* 0x00000000ff1d7431 */ /* 0x000fe400000001ff */
[----:B------:R-:W-:Y:S01]  /*04c0*/  IMAD.U32 R14, RZ, RZ, UR7 ;  /* 0x00000007ff0e7e24 */ /* 0x000fe2000f8e00ff */
[----:B------:R-:W-:-:S07]  /*04d0*/  MOV R16, 0x4f0 ;  /* 0x000004f000107802 */ /* 0x000fce0000000f00 */
[----:B------:R-:W-:Y:S05]  /*04e0*/  CALL.REL.NOINC `($__internal_1_$__cuda_sm3x_div_rn_noftz_f32_slowpath) ;  /* 0x00000010007c7944 */ /* 0x000fea0003c00000 */
[----:B------:R-:W-:-:S07]  /*04f0*/  MOV R6, R17 ;  /* 0x0000001100067202 */ /* 0x000fce0000000f00 */
.L_x_100:
[----:B------:R-:W-:Y:S01]  /*0500*/  ISETP.GE.AND P0, PT, R2, R5, PT ;  /* 0x000000050200720c */ /* 0x000fe20003f06270 */
[----:B------:R-:W-:-:S12]  /*0510*/  BSSY.RECONVERGENT B0, `(.L_x_101) ;  /* 0x0000030000007945 */ /* 0x000fd80003800200 */
[----:B------:R-:W-:Y:S05]  /*0520*/  @P0 BRA `(.L_x_102) ;  /* 0x0000000000b80947 */ /* 0x000fea0003800000 */
[----:B------:R-:W0:Y:S01]  /*0530*/  LDC R17, c[0x0][0x3a8] ;  /* 0x0000ea00ff117b82 */ /* 0x000e220000000800 */
[----:B------:R-:W1:Y:S02]  /*0540*/  LDCU UR4, c[0x0][0x39c] ;  /* 0x00007380ff0477ac */ /* 0x000e640008000800 */
[----:B-1----:R-:W-:Y:S01]  /*0550*/  IMAD R8, R0, UR4, RZ ;  /* 0x0000000400087c24 */ /* 0x002fe2000f8e02ff */
[----:B0-----:R-:W-:-:S04]  /*0560*/  IABS R13, R17 ;  /* 0x00000011000d7213 */ /* 0x001fc80000000000 */
[----:B------:R-:W0:Y:S08]  /*0570*/  I2F.RP R12, R13 ;  /* 0x0000000d000c7306 */ /* 0x000e300000209400 */
[----:B0-----:R-:W0:Y:S02]  /*0580*/  MUFU.RCP R12, R12 ;  /* 0x0000000c000c7308 */ /* 0x001e240000001000 */
[----:B0-----:R-:W-:-:S02]  /*0590*/  IADD3 R10, PT, PT, R12, 0xffffffe, RZ ;  /* 0x0ffffffe0c0a7810 */ /* 0x001fc40007ffe0ff */
[----:B------:R-:W-:-:S04]  /*05a0*/  IABS R12, R8 ;  /* 0x00000008000c7213 */ /* 0x000fc80000000000 */
[----:B------:R0:W1:Y:S01]  /*05b0*/  F2I.FTZ.U32.TRUNC.NTZ R11, R10 ;  /* 0x0000000a000b7305 */ /* 0x000062000021f000 */
[----:B------:R-:W-:-:S04]  /*05c0*/  LOP3.LUT R8, R8, R17, RZ, 0x3c, !PT ;  /* 0x0000001108087212 */ /* 0x000fc800078e3cff */
[----:B------:R-:W-:Y:S02]  /*05d0*/  ISETP.GE.AND P2, PT, R8, RZ, PT ;  /* 0x000000ff0800720c */ /* 0x000fe40003f46270 */
[----:B------:R-:W-:Y:S01]  /*05e0*/  MOV R8, R2 ;  /* 0x0000000200087202 */ /* 0x000fe20000000f00 */
[----:B0-----:R-:W-:Y:S02]  /*05f0*/  HFMA2 R10, -RZ, RZ, 0, 0 ;  /* 0x00000000ff0a7431 */ /* 0x001fe400000001ff */
[----:B-1----:R-:W-:-:S04]  /*0600*/  IMAD.MOV R14, RZ, RZ, -R11 ;  /* 0x000000ffff0e7224 */ /* 0x002fc800078e0a0b */
[----:B------:R-:W-:-:S04]  /*0610*/  IMAD R15, R14, R13, RZ ;  /* 0x0000000d0e0f7224 */ /* 0x000fc800078e02ff */
[----:B------:R-:W-:-:S06]  /*0620*/  IMAD.HI.U32 R11, R11, R15, R10 ;  /* 0x0000000f0b0b7227 */ /* 0x000fcc00078e000a */
[----:B------:R-:W-:-:S05]  /*0630*/  IMAD.HI.U32 R11, R11, R12, RZ ;  /* 0x0000000c0b0b7227 */ /* 0x000fca00078e00ff */
[----:B------:R-:W-:-:S05]  /*0640*/  IADD3 R10, PT, PT, -R11, RZ, RZ ;  /* 0x000000ff0b0a7210 */ /* 0x000fca0007ffe1ff */
[----:B------:R-:W-:-:S05]  /*0650*/  IMAD R10, R13, R10, R12 ;  /* 0x0000000a0d0a7224 */ /* 0x000fca00078e020c */
[----:B------:R-:W-:-:S13]  /*0660*/  ISETP.GT.U32.AND P1, PT, R13, R10, PT ;  /* 0x0000000a0d00720c */ /* 0x000fda0003f24070 */
[----:B------:R-:W-:Y:S01]  /*0670*/  @!P1 IMAD.IADD R10, R10, 0x1, -R13 ;  /* 0x000000010a0a9824 */ /* 0x000fe200078e0a0d */
[----:B------:R-:W-:Y:S02]  /*0680*/  @!P1 IADD3 R11, PT, PT, R11, 0x1, RZ ;  /* 0x000000010b0b9810 */ /* 0x000fe40007ffe0ff */
[----:B------:R-:W-:Y:S02]  /*0690*/  ISETP.NE.AND P1, PT, R17, RZ, PT ;  /* 0x000000ff1100720c */ /* 0x000fe40003f25270 */
[----:B------:R-:W-:-:S13]  /*06a0*/  ISETP.GE.U32.AND P0, PT, R10, R13, PT ;  /* 0x0000000d0a00720c */ /* 0x000fda0003f06070 */
[----:B------:R-:W-:-:S05]  /*06b0*/  @P0 IADD3 R11, PT, PT, R11, 0x1, RZ ;  /* 0x000000010b0b0810 */ /* 0x000fca0007ffe0ff */
[----:B------:R-:W-:-:S05]  /*06c0*/  IMAD.MOV.U32 R19, RZ, RZ, R11 ;  /* 0x000000ffff137224 */ /* 0x000fca00078e000b */
[----:B------:R-:W-:Y:S02]  /*06d0*/  @!P2 IADD3 R19, PT, PT, -R19, RZ, RZ ;  /* 0x000000ff1313a210 */ /* 0x000fe40007ffe1ff */
[----:B------:R-:W-:-:S07]  /*06e0*/  @!P1 LOP3.LUT R19, RZ, R17, RZ, 0x33, !PT ;  /* 0x00000011ff139212 */ /* 0x000fce00078e33ff */
.L_x_106:
[----:B------:R-:W0:Y:S01]  /*06f0*/  LDC R17, c[0x0][0x3a0] ;  /* 0x0000e800ff117b82 */ /* 0x000e220000000800 */
[----:B------:R-:W-:Y:S01]  /*0700*/  BSSY.RECONVERGENT B1, `(.L_x_103) ;  /* 0x000000d000017945 */ /* 0x000fe20003800200 */
[----:B0-----:R-:W-:-:S13]  /*0710*/  ISETP.GE.AND P0, PT, R4, R17, PT ;  /* 0x000000110400720c */ /* 0x001fda0003f06270 */
[----:B------:R-:W-:Y:S05]  /*0720*/  @P0 BRA `(.L_x_104) ;  /* 0x0000000000280947 */ /* 0x000fea0003800000 */
[----:B------:R-:W0:Y:S01]  /*0730*/  LDC.64 R10, c[0x0][0x388] ;  /* 0x0000e200ff0a7b82 */ /* 0x000e220000000a00 */
[----:B------:R-:W-:Y:S01]  /*0740*/  IMAD.IADD R13, R19, 0x1, R8 ;  /* 0x00000001130d7824 */ /* 0x000fe200078e0208 */
[----:B------:R-:W-:-:S03]  /*0750*/  MOV R14, R4 ;  /* 0x00000004000e7202 */ /* 0x000fc60000000f00 */
[----:B------:R-:W-:-:S07]  /*0760*/  IMAD R15, R13, R17, R4 ;  /* 0x000000110d0f7224 */ /* 0x000fce00078e0204 */
.L_x_105:
[----:B0-----:R-:W-:Y:S01]  /*0770*/  IMAD.WIDE R12, R15, 0x4, R10 ;  /* 0x000000040f0c7825 */ /* 0x001fe200078e020a */
[----:B------:R-:W-:-:S03]  /*0780*/  IADD3 R14, PT, PT, R14, UR5, RZ ;  /* 0x000000050e0e7c10 */ /* 0x000fc6000fffe0ff */
[----:B------:R-:W-:Y:S01]  /*0790*/  VIADD R15, R15, UR5 ;  /* 0x000000050f0f7c36 */ /* 0x000fe20008000000 */
[----:B------:R1:W-:Y:S01]  /*07a0*/  STG.E desc[UR14][R12.64], R6 ;  /* 0x000000060c007986 */ /* 0x0003e2000c10190e */
[----:B------:R-:W-:-:S13]  /*07b0*/  ISETP.GE.AND P0, PT, R14, R17, PT ;  /* 0x000000110e00720c */ /* 0x000fda0003f06270 */
[----:B-1----:R-:W-:Y:S05]  /*07c0*/  @!P0 BRA `(.L_x_105) ;  /* 0xfffffffc00e88947 */ /* 0x002fea000383ffff */
.L_x_104:
[----:B------:R-:W-:Y:S05]  /*07d0*/  BSYNC.RECONVERGENT B1 ;  /* 0x0000000000017941 */ /* 0x000fea0003800200 */
.L_x_103:
[----:B------:R-:W-:-:S04]  /*07e0*/  IADD3 R8, PT, PT, R7, R8, RZ ;  /* 0x0000000807087210 */ /* 0x000fc80007ffe0ff */
[----:B------:R-:W-:-:S13]  /*07f0*/  ISETP.GE.AND P0, PT, R8, R5, PT ;  /* 0x000000050800720c */ /* 0x000fda0003f06270 */
[----:B------:R-:W-:Y:S05]  /*0800*/  @!P0 BRA `(.L_x_106) ;  /* 0xfffffffc00b88947 */ /* 0x000fea000383ffff */
.L_x_102:
[----:B------:R-:W-:Y:S05]  /*0810*/  BSYNC.RECONVERGENT B0 ;  /* 0x0000000000007941 */ /* 0x000fea0003800200 */
.L_x_101:
[----:B------:R-:W-:-:S04]  /*0820*/  IADD3 R0, PT, PT, R9, R0, RZ ;  /* 0x0000000009007210 */ /* 0x000fc80007ffe0ff */
[----:B------:R-:W-:-:S13]  /*0830*/  ISETP.GE.AND P0, PT, R0, R3, PT ;  /* 0x000000030000720c */ /* 0x000fda0003f06270 */
[----:B------:R-:W-:Y:S05]  /*0840*/  @!P0 BRA `(.L_x_100) ;  /* 0xfffffffc002c8947 */ /* 0x000fea000383ffff */
[----:B------:R-:W-:Y:S05]  /*0850*/  EXIT ;  /* 0x000000000000794d */ /* 0x000fea0003800000 */
.L_x_99:
[----:B------:R-:W-:Y:S02]  /*0860*/  IABS R6, UR4 ;  /* 0x0000000400067c13 */ /* 0x000fe40008000000 */
[----:B------:R-:W-:Y:S02]  /*0870*/  LEA.HI R7, R10, R10, RZ, 0x1 ;  /* 0x0000000a0a077211 */ /* 0x000fe400078f08ff */
[----:B------:R-:W-:Y:S02]  /*0880*/  R2UR UR6, R6 ;  /* 0x00000000060672ca */ /* 0x000fe400000e0000 */
[----:B------:R-:W-:-:S05]  /*0890*/  SHF.R.S32.HI R7, RZ, 0x1, R7 ;  /* 0x00000001ff077819 */ /* 0x000fca0000011407 */
[----:B------:R-:W-:-:S06]  /*08a0*/  IMAD.MOV R6, RZ, RZ, -R7 ;  /* 0x000000ffff067224 */ /* 0x000fcc00078e0a07 */
[----:B------:R-:W-:-:S04]  /*08b0*/  UIADD3 UR4, UPT, UPT, UR4, UR6, URZ ;  /* 0x0000000604047290 */ /* 0x000fc8000fffe0ff */
[----:B------:R-:W-:-:S04]  /*08c0*/  UIADD3 UR6, UPT, UPT, UR4, 0x1, URZ ;  /* 0x0000000104067890 */ /* 0x000fc8000fffe0ff */
[----:B------:R-:W-:Y:S02]  /*08d0*/  ULOP3.LUT UR8, UR6, 0xf, URZ, 0xc0, !UPT ;  /* 0x0000000f06087892 */ /* 0x000fe4000f8ec0ff */
[----:B------:R-:W-:Y:S02]  /*08e0*/  ULOP3.LUT UR10, UR6, 0x7, URZ, 0xc0, !UPT ;  /* 0x00000007060a7892 */ /* 0x000fe4000f8ec0ff */
[----:B------:R-:W-:Y:S02]  /*08f0*/  ULOP3.LUT UR12, UR6, 0xfffffff0, URZ, 0xc0, !UPT ;  /* 0xfffffff0060c7892 */ /* 0x000fe4000f8ec0ff */
[----:B------:R-:W-:Y:S02]  /*0900*/  ULOP3.LUT UR6, UR6, 0x3, URZ, 0xc0, !UPT ;  /* 0x0000000306067892 */ /* 0x000fe4000f8ec0ff */
[----:B------:R-:W-:Y:S02]  /*0910*/  UIADD3 UR9, UPT, UPT, UR8, -0x1, URZ ;  /* 0xffffffff08097890 */ /* 0x000fe4000fffe0ff */
[----:B------:R-:W-:-:S12]  /*0920*/  UIADD3 UR11, UPT, UPT, UR10, -0x1, URZ ;  /* 0xffffffff0a0b7890 */ /* 0x000fd8000fffe0ff */
.L_x_121:
[----:B------:R-:W-:Y:S01]  /*0930*/  ISETP.GE.AND P0, PT, R2, R5, PT ;  /* 0x000000050200720c */ /* 0x000fe20003f06270 */
[----:B------:R-:W-:-:S12]  /*0940*/  BSSY.RECONVERGENT B0, `(.L_x_107) ;  /* 0x00000d3000007945 */ /* 0x000fd80003800200 */
[----:B0-----:R-:W-:Y:S05]  /*0950*/  @P0 BRA `(.L_x_108) ;  /* 0x0000000c00440947 */ /* 0x001fea0003800000 */
[----:B------:R-:W0:Y:S01]  /*0960*/  LDC R11, c[0x0][0x3a8] ;  /* 0x0000ea00ff0b7b82 */ /* 0x000e220000000800 */
[----:B------:R-:W1:Y:S01]  /*0970*/  LDCU UR13, c[0x0][0x39c] ;  /* 0x00007380ff0d77ac */ /* 0x000e620008000800 */
[----:B------:R-:W-:Y:S02]  /*0980*/  IMAD.MOV.U32 R8, RZ, RZ, RZ ;  /* 0x000000ffff087224 */ /* 0x000fe400078e00ff */
[----:B-1----:R-:W-:Y:S01]  /*0990*/  IMAD R10, R0, UR13, RZ ;  /* 0x0000000d000a7c24 */ /* 0x002fe2000f8e02ff */
[----:B0-----:R-:W-:-:S04]  /*09a0*/  IABS R14, R11 ;  /* 0x0000000b000e7213 */ /* 0x001fc80000000000 */
[----:B------:R-:W-:Y:S01]  /*09b0*/  IABS R16, R10 ;  /* 0x0000000a00107213 */ /* 0x000fe20000000000 */
[----:B------:R-:W0:Y:S01]  /*09c0*/  I2F.RP R12, R14 ;  /* 0x0000000e000c7306 */ /* 0x000e220000209400 */
[----:B------:R-:W-:-:S04]  /*09d0*/  LOP3.LUT R10, R10, R11, RZ, 0x3c, !PT ;  /* 0x0000000b0a0a7212 */ /* 0x000fc800078e3cff */
[----:B------:R-:W-:Y:S02]  /*09e0*/  ISETP.GE.AND P2, PT, R10, RZ, PT ;  /* 0x000000ff0a00720c */ /* 0x000fe40003f46270 */
[----:B------:R-:W-:Y:S01]  /*09f0*/  MOV R10, R2 ;  /* 0x00000002000a7202 */ /* 0x000fe20000000f00 */
[----:B0-----:R-:W0:Y:S02]  /*0a00*/  MUFU.RCP R12, R12 ;  /* 0x0000000c000c7308 */ /* 0x001e240000001000 */
[----:B0-----:R-:W-:-:S06]  /*0a10*/  IADD3 R13, PT, PT, R12, 0xffffffe, RZ ;  /* 0x0ffffffe0c0d7810 */ /* 0x001fcc0007ffe0ff */
[----:B------:R-:W0:Y:S02]  /*0a20*/  F2I.FTZ.U32.TRUNC.NTZ R9, R13 ;  /* 0x0000000d00097305 */ /* 0x000e24000021f000 */
[----:B0-----:R-:W-:-:S05]  /*0a30*/  IADD3 R15, PT, PT, RZ, -R9, RZ ;  /* 0x80000009ff0f7210 */ /* 0x001fca0007ffe0ff */
[----:B------:R-:W-:-:S04]  /*0a40*/  IMAD R15, R15, R14, RZ ;  /* 0x0000000e0f0f7224 */ /* 0x000fc800078e02ff */
[----:B------:R-:W-:Y:S01]  /*0a50*/  IMAD.HI.U32 R8, R9, R15, R8 ;  /* 0x0000000f09087227 */ /* 0x000fe200078e0008 */
[----:B------:R-:W-:-:S05]  /*0a60*/  MOV R9, R16 ;  /* 0x0000001000097202 */ /* 0x000fca0000000f00 */
[----:B------:R-:W-:-:S05]  /*0a70*/  IMAD.HI.U32 R8, R8, R9, RZ ;  /* 0x0000000908087227 */ /* 0x000fca00078e00ff */
[----:B------:R-:W-:-:S05]  /*0a80*/  IADD3 R12, PT, PT, -R8, RZ, RZ ;  /* 0x000000ff080c7210 */ /* 0x000fca0007ffe1ff */
[----:B------:R-:W-:-:S05]  /*0a90*/  IMAD R9, R14, R12, R9 ;  /* 0x0000000c0e097224 */ /* 0x000fca00078e0209 */
[----:B------:R-:W-:-:S13]  /*0aa0*/  ISETP.GT.U32.AND P1, PT, R14, R9, PT ;  /* 0x000000090e00720c */ /* 0x000fda0003f24070 */
[----:B------:R-:W-:Y:S01]  /*0ab0*/  @!P1 IMAD.IADD R9, R9, 0x1, -R14 ;  /* 0x0000000109099824 */ /* 0x000fe200078e0a0e */
[----:B------:R-:W-:Y:S02]  /*0ac0*/  @!P1 IADD3 R8, PT, PT, R8, 0x1, RZ ;  /* 0x0000000108089810 */ /* 0x000fe40007ffe0ff */
[----:B------:R-:W-:Y:S02]  /*0ad0*/  ISETP.NE.AND P1, PT, R11, RZ, PT ;  /* 0x000000ff0b00720c */ /* 0x000fe40003f25270 */
[----:B------:R-:W-:Y:S01]  /*0ae0*/  ISETP.GE.U32.AND P0, PT, R9, R14, PT ;  /* 0x0000000e0900720c */ /* 0x000fe20003f06070 */
[----:B------:R-:W-:-:S12]  /*0af0*/  IMAD R9, R0, R11, R7 ;  /* 0x0000000b00097224 */ /* 0x000fd800078e0207 */
[----:B------:R-:W-:-:S05]  /*0b00*/  @P0 IADD3 R8, PT, PT, R8, 0x1, RZ ;  /* 0x0000000108080810 */ /* 0x000fca0007ffe0ff */
[----:B------:R-:W-:Y:S01]  /*0b10*/  @!P2 IMAD.MOV R8, RZ, RZ, -R8 ;  /* 0x000000ffff08a224 */ /* 0x000fe200078e0a08 */
[----:B------:R-:W-:-:S07]  /*0b20*/  @!P1 LOP3.LUT R8, RZ, R11, RZ, 0x33, !PT ;  /* 0x0000000bff089212 */ /* 0x000fce00078e33ff */
.L_x_120:
[----:B0-----:R-:W0:Y:S01]  /*0b30*/  LDCU UR13, c[0x0][0x3a0] ;  /* 0x00007400ff0d77ac */ /* 0x001e220008000800 */
[----:B------:R-:W-:Y:S01]  /*0b40*/  BSSY.RECONVERGENT B1, `(.L_x_109) ;  /* 0x00000ad000017945 */ /* 0x000fe20003800200 */
[----:B0-----:R-:W-:-:S13]  /*0b50*/  ISETP.GE.AND P0, PT, R4, UR13, PT ;  /* 0x0000000d04007c0c */ /* 0x001fda000bf06270 */
[----:B------:R-:W-:Y:S05]  /*0b60*/  @P0 BRA `(.L_x_110) ;  /* 0x0000000800a80947 */ /* 0x000fea0003800000 */
[----:B------:R-:W0:Y:S01]  /*0b70*/  LDCU UR13, c[0x0][0x3a8] ;  /* 0x00007500ff0d77ac */ /* 0x000e220008000800 */
[----:B------:R-:W-:Y:S01]  /*0b80*/  IADD3 R11, PT, PT, R8, R10, RZ ;  /* 0x0000000a080b7210 */ /* 0x000fe20007ffe0ff */
[----:B------:R-:W-:Y:S02]  /*0b90*/  IMAD.MOV.U32 R12, RZ, RZ, R4 ;  /* 0x000000ffff0c7224 */ /* 0x000fe400078e0004 */
[----:B0-----:R-:W-:-:S07]  /*0ba0*/  IMAD R13, R10, UR13, R7 ;  /* 0x0000000d0a0d7c24 */ /* 0x001fce000f8e0207 */
.L_x_119:
[----:B0-----:R-:W-:Y:S01]  /*0bb0*/  MOV R14, UR9 ;  /* 0x00000009000e7c02 */ /* 0x001fe20008000f00 */
[----:B------:R-:W-:Y:S01]  /*0bc0*/  IMAD.MOV.U32 R29, RZ, RZ, RZ ;  /* 0x000000ffff1d7224 */ /* 0x000fe200078e00ff */
[----:B------:R-:W-:Y:S02]  /*0bd0*/  MOV R15, UR11 ;  /* 0x0000000b000f7c02 */ /* 0x000fe40008000f00 */
[----:B------:R-:W-:Y:S02]  /*0be0*/  ISETP.GE.U32.AND P0, PT, R14, 0x7, PT ;  /* 0x000000070e00780c */ /* 0x000fe40003f06070 */
[----:B------:R-:W-:Y:S02]  /*0bf0*/  ISETP.GE.U32.AND P1, PT, R15, 0x3, PT ;  /* 0x000000030f00780c */ /* 0x000fe40003f26070 */
[----:B------:R-:W-:-:S11]  /*0c00*/  MOV R22, R6 ;  /* 0x0000000600167202 */ /* 0x000fd60000000f00 */
.L_x_116:
[----:B------:R-:W0:Y:S01]  /*0c10*/  LDCU UR13, c[0x0][0x39c] ;  /* 0x00007380ff0d77ac */ /* 0x000e220008000800 */
[----:B------:R-:W-:Y:S01]  /*0c20*/  IADD3 R20, PT, PT, R9, R22, RZ ;  /* 0x0000001609147210 */ /* 0x000fe20007ffe0ff */
[----:B------:R-:W-:Y:S01]  /*0c30*/  IMAD.MOV.U32 R23, RZ, RZ, R6 ;  /* 0x000000ffff177224 */ /* 0x000fe200078e0006 */
[----:B------:R-:W-:Y:S01]  /*0c40*/  IABS R15, R7 ;  /* 0x00000007000f7213 */ /* 0x000fe20000000000 */
[----:B------:R-:W-:-:S03]  /*0c50*/  UISETP.GE.U32.AND UP0, UPT, UR4, 0xf, UPT ;  /* 0x0000000f0400788c */ /* 0x000fc6000bf06070 */
[----:B------:R-:W-:Y:S01]  /*0c60*/  ISETP.NE.AND P2, PT, R22, R15, PT ;  /* 0x0000000f1600720c */ /* 0x000fe20003f45270 */
[----:B0-----:R-:W-:-:S05]  /*0c70*/  IMAD R20, R20, UR13, R13 ;  /* 0x0000000d14147c24 */ /* 0x001fca000f8e020d */
[----:B------:R-:W-:Y:S07]  /*0c80*/  BRA.U !UP0, `(.L_x_111) ;  /* 0x0000000108e47547 */ /* 0x000fee000b800000 */
[----:B------:R-:W-:-:S07]  /*0c90*/  MOV R23, R6 ;  /* 0x0000000600177202 */ /* 0x000fce0000000f00 */
.L_x_112:
[----:B------:R-:W0:Y:S01]  /*0ca0*/  LDC R27, c[0x0][0x3a0] ;  /* 0x0000e800ff1b7b82 */ /* 0x000e220000000800 */
[----:B------:R-:W-:-:S07]  /*0cb0*/  IADD3 R14, PT, PT, R20, R23, RZ ;  /* 0x00000017140e7210 */ /* 0x000fce0007ffe0ff */
[----:B------:R-:W1:Y:S01]  /*0cc0*/  LDC.64 R16, c[0x0][0x390] ;  /* 0x0000e400ff107b82 */ /* 0x000e620000000a00 */
[----:B0-----:R-:W-:-:S04]  /*0cd0*/  IMAD R15, R14, R27, R12 ;  /* 0x0000001b0e0f7224 */ /* 0x001fc800078e020c */
[----:B-1----:R-:W-:-:S05]  /*0ce0*/  IMAD.WIDE R16, R15, 0x4, R16 ;  /* 0x000000040f107825 */ /* 0x002fca00078e0210 */
[----:B------:R0:W2:Y:S02]  /*0cf0*/  LDG.E R28, desc[UR14][R16.64] ;  /* 0x0000000e101c7981 */ /* 0x0000a4000c1e1900 */
[----:B0-----:R-:W-:-:S05]  /*0d00*/  IMAD.WIDE R16, R27, 0x4, R16 ;  /* 0x000000041b107825 */ /* 0x001fca00078e0210 */
[----:B------:R-:W3:Y:S01]  /*0d10*/  LDG.E R24, desc[UR14][R16.64] ;  /* 0x0000000e10187981 */ /* 0x000ee2000c1e1900 */
[----:B------:R-:W-:-:S05]  /*0d20*/  IMAD.WIDE R14, R27, 0x4, R16 ;  /* 0x000000041b0e7825 */ /* 0x000fca00078e0210 */
[----:B------:R0:W4:Y:S02]  /*0d30*/  LDG.E R25, desc[UR14][R14.64] ;  /* 0x0000000e0e197981 */ /* 0x000124000c1e1900 */
[----:B0-----:R-:W-:-:S05]  /*0d40*/  IMAD.WIDE R14, R27, 0x4, R14 ;  /* 0x000000041b0e7825 */ /* 0x001fca00078e020e */
[----:B------:R0:W5:Y:S01]  /*0d50*/  LDG.E R21, desc[UR14][R14.64] ;  /* 0x0000000e0e157981 */ /* 0x000162000c1e1900 */
[----:B------:R-:W-:-:S05]  /*0d60*/  IMAD.WIDE R18, R27, 0x4, R14 ;  /* 0x000000041b127825 */ /* 0x000fca00078e020e */
[----:B------:R2:W5:Y:S01]  /*0d70*/  LDG.E R26, desc[UR14][R18.64] ;  /* 0x0000000e121a7981 */ /* 0x000562000c1e1900 */
[----:B------:R-:W-:-:S04]  /*0d80*/  IMAD.WIDE R16, R27, 0x4, R18 ;  /* 0x000000041b107825 */ /* 0x000fc800078e0212 */
[C---:B0-----:R-:W-:Y:S01]  /*0d90*/  IMAD.WIDE R14, R27.reuse, 0x4, R16 ;  /* 0x000000041b0e7825 */ /* 0x041fe200078e0210 */
[----:B------:R-:W5:Y:S04]  /*0da0*/  LDG.E R18, desc[UR14][R16.64] ;  /* 0x0000000e10127981 */ /* 0x000f68000c1e1900 */
[----:B------:R-:W5:Y:S01]  /*0db0*/  LDG.E R16, desc[UR14][R14.64] ;  /* 0x0000000e0e107981 */ /* 0x000f62000c1e1900 */
[----:B--2---:R-:W-:Y:S01]  /*0dc0*/  FADD R19, R28, R29 ;  /* 0x0000001d1c137221 */ /* 0x004fe20000000000 */
[----:B------:R-:W-:-:S05]  /*0dd0*/  IMAD.WIDE R28, R27, 0x4, R14 ;  /* 0x000000041b1c7825 */ /* 0x000fca00078e020e */
[----:B------:R0:W2:Y:S02]  /*0de0*/  LDG.E R17, desc[UR14][R28.64] ;  /* 0x0000000e1c117981 */ /* 0x0000a4000c1e1900 */
[----:B0-----:R-:W-:-:S04]  /*0df0*/  IMAD.WIDE R28, R27, 0x4, R28 ;  /* 0x000000041b1c7825 */ /* 0x001fc800078e021c */
[----:B---3--:R-:W-:Y:S02]  /*0e00*/  FADD R24, R19, R24 ;  /* 0x0000001813187221 */ /* 0x008fe40000000000 */
[----:B------:R0:W3:Y:S02]  /*0e10*/  LDG.E R19, desc[UR14][R28.64] ;  /* 0x0000000e1c137981 */ /* 0x0000e4000c1e1900 */
[----:B----4-:R-:W-:Y:S01]  /*0e20*/  FADD R14, R24, R25 ;  /* 0x00000019180e7221 */ /* 0x010fe20000000000 */
[----:B------:R-:W-:-:S04]  /*0e30*/  IMAD.WIDE R24, R27, 0x4, R28 ;  /* 0x000000041b187825 */ /* 0x000fc800078e021c */
[----:B-----5:R-:W-:Y:S02]  /*0e40*/  FADD R15, R14, R21 ;  /* 0x000000150e0f7221 */ /* 0x020fe40000000000 */
[----:B------:R1:W4:Y:S02]  /*0e50*/  LDG.E R21, desc[UR14][R24.64] ;  /* 0x0000000e18157981 */ /* 0x000324000c1e1900 */
[----:B0-----:R-:W-:Y:S01]  /*0e60*/  FADD R29, R15, R26 ;  /* 0x0000001a0f1d7221 */ /* 0x001fe20000000000 */
[----:B-1----:R-:W-:-:S04]  /*0e70*/  IMAD.WIDE R24, R27, 0x4, R24 ;  /* 0x000000041b187825 */ /* 0x002fc800078e0218 */
[----:B------:R-:W-:Y:S01]  /*0e80*/  FADD R29, R29, R18 ;  /* 0x000000121d1d7221 */ /* 0x000fe20000000000 */
[----:B------:R-:W5:Y:S01]  /*0e90*/  LDG.E R26, desc[UR14][R24.64] ;  /* 0x0000000e181a7981 */ /* 0x000f62000c1e1900 */
[----:B------:R-:W-:-:S05]  /*0ea0*/  IMAD.WIDE R14, R27, 0x4, R24 ;  /* 0x000000041b0e7825 */ /* 0x000fca00078e0218 */
[----:B------:R0:W5:Y:S01]  /*0eb0*/  LDG.E R18, desc[UR14][R14.64] ;  /* 0x0000000e0e127981 */ /* 0x000162000c1e1900 */
[----:B------:R-:W-:Y:S01]  /*0ec0*/  FADD R16, R29, R16 ;  /* 0x000000101d107221 */ /* 0x000fe20000000000 */
[----:B0-----:R-:W-:-:S05]  /*0ed0*/  IMAD.WIDE R14, R27, 0x4, R14 ;  /* 0x000000041b0e7825 */ /* 0x001fca00078e020e */
[----:B------:R2:W5:Y:S01]  /*0ee0*/  LDG.E R24, desc[UR14][R14.64] ;  /* 0x0000000e0e187981 */ /* 0x000562000c1e1900 */
[----:B------:R-:W-:-:S05]  /*0ef0*/  IMAD.WIDE R28, R27, 0x4, R14 ;  /* 0x000000041b1c7825 */ /* 0x000fca00078e020e */
[----:B------:R3:W5:Y:S01]  /*0f00*/  LDG.E R25, desc[UR14][R28.64] ;  /* 0x0000000e1c197981 */ /* 0x000762000c1e1900 */
[----:B--2---:R-:W-:Y:S01]  /*0f10*/  FADD R14, R16, R17 ;  /* 0x00000011100e7221 */ /* 0x004fe20000000000 */
[----:B------:R-:W-:-:S04]  /*0f20*/  IMAD.WIDE R16, R27, 0x4, R28 ;  /* 0x000000041b107825 */ /* 0x000fc800078e021c */
[----:B---3--:R-:W-:Y:S01]  /*0f30*/  FADD R28, R14, R19 ;  /* 0x000000130e1c7221 */ /* 0x008fe20000000000 */
[----:B------:R-:W-:Y:S02]  /*0f40*/  IMAD.WIDE R14, R27, 0x4, R16 ;  /* 0x000000041b0e7825 */ /* 0x000fe400078e0210 */
[----:B------:R-:W2:Y:S04]  /*0f50*/  LDG.E R16, desc[UR14][R16.64] ;  /* 0x0000000e10107981 */ /* 0x000ea8000c1e1900 */
[----:B------:R-:W3:Y:S01]  /*0f60*/  LDG.E R19, desc[UR14][R14.64] ;  /* 0x0000000e0e137981 */ /* 0x000ee2000c1e1900 */
[----:B------:R-:W-:Y:S02]  /*0f70*/  VIADD R23, R23, 0x10 ;  /* 0x0000001017177836 */ /* 0x000fe40000000000 */
[----:B----4-:R-:W-:-:S04]  /*0f80*/  FADD R21, R28, R21 ;  /* 0x000000151c157221 */ /* 0x010fc80000000000 */
[----:B-----5:R-:W-:-:S04]  /*0f90*/  FADD R21, R21, R26 ;  /* 0x0000001a15157221 */ /* 0x020fc80000000000 */
[----:B------:R-:W-:Y:S01]  /*0fa0*/  FADD R21, R21, R18 ;  /* 0x0000001215157221 */ /* 0x000fe20000000000 */
[----:B------:R-:W-:-:S04]  /*0fb0*/  IADD3 R18, PT, PT, R7, R23, RZ ;  /* 0x0000001707127210 */ /* 0x000fc80007ffe0ff */
[----:B------:R-:W-:Y:S01]  /*0fc0*/  ISETP.NE.AND P3, PT, R18, UR12, PT ;  /* 0x0000000c12007c0c */ /* 0x000fe2000bf65270 */
[----:B------:R-:W-:-:S04]  /*0fd0*/  FADD R24, R21, R24 ;  /* 0x0000001815187221 */ /* 0x000fc80000000000 */
[----:B------:R-:W-:-:S04]  /*0fe0*/  FADD R25, R24, R25 ;  /* 0x0000001918197221 */ /* 0x000fc80000000000 */
[----:B--2---:R-:W-:-:S04]  /*0ff0*/  FADD R18, R25, R16 ;  /* 0x0000001019127221 */ /* 0x004fc80000000000 */
[----:B---3--:R-:W-:Y:S01]  /*1000*/  FADD R29, R18, R19 ;  /* 0x00000013121d7221 */ /* 0x008fe20000000000 */
[----:B------:R-:W-:Y:S06]  /*1010*/  @P3 BRA `(.L_x_112) ;  /* 0xfffffffc00203947 */ /* 0x000fec000383ffff */
.L_x_111:
[----:B------:R-:W-:Y:S01]  /*1020*/  UISETP.NE.AND UP0, UPT, UR8, URZ, UPT ;  /* 0x000000ff0800728c */ /* 0x000fe2000bf05270 */
[----:B------:R-:W-:-:S08]  /*1030*/  IADD3 R22, PT, PT, R22, 0x1, RZ ;  /* 0x0000000116167810 */ /* 0x000fd00007ffe0ff */
[----:B------:R-:W-:Y:S05]  /*1040*/  BRA.U !UP0, `(.L_x_113) ;  /* 0x0000000508147547 */ /* 0x000fea000b800000 */
[----:B------:R-:W-:Y:S01]  /*1050*/  UISETP.NE.AND UP0, UPT, UR10, URZ, UPT ;  /* 0x000000ff0a00728c */ /* 0x000fe2000bf05270 */
[----:B------:R-:W-:Y:S10]  /*1060*/  @!P0 BRA `(.L_x_114) ;  /* 0x0000000000748947 */ /* 0x000ff40003800000 */
[----:B------:R-:W0:Y:S01]  /*1070*/  LDC R27, c[0x0][0x3a0] ;  /* 0x0000e800ff1b7b82 */ /* 0x000e220000000800 */
[----:B------:R-:W-:-:S07]  /*1080*/  IMAD.IADD R14, R20, 0x1, R23 ;  /* 0x00000001140e7824 */ /* 0x000fce00078e0217 */
[----:B------:R-:W1:Y:S01]  /*1090*/  LDC.64 R18, c[0x0][0x390] ;  /* 0x0000e400ff127b82 */ /* 0x000e620000000a00 */
[----:B0-----:R-:W-:-:S04]  /*10a0*/  IMAD R15, R14, R27, R12 ;  /* 0x0000001b0e0f7224 */ /* 0x001fc800078e020c */
[----:B-1----:R-:W-:-:S05]  /*10b0*/  IMAD.WIDE R18, R15, 0x4, R18 ;  /* 0x000000040f127825 */ /* 0x002fca00078e0212 */
[----:B------:R0:W2:Y:S01]  /*10c0*/  LDG.E R24, desc[UR14][R18.64] ;  /* 0x0000000e12187981 */ /* 0x0000a2000c1e1900 */
[----:B------:R-:W-:-:S05]  /*10d0*/  IMAD.WIDE R16, R27, 0x4, R18 ;  /* 0x000000041b107825 */ /* 0x000fca00078e0212 */
[----:B------:R-:W3:Y:S01]  /*10e0*/  LDG.E R21, desc[UR14][R16.64] ;  /* 0x0000000e10157981 */ /* 0x000ee2000c1e1900 */
[----:B------:R-:W-:-:S05]  /*10f0*/  IMAD.WIDE R14, R27, 0x4, R16 ;  /* 0x000000041b0e7825 */ /* 0x000fca00078e0210 */
[----:B------:R1:W4:Y:S01]  /*1100*/  LDG.E R26, desc[UR14][R14.64] ;  /* 0x0000000e0e1a7981 */ /* 0x000322000c1e1900 */
[----:B0-----:R-:W-:-:S05]  /*1110*/  IMAD.WIDE R18, R27, 0x4, R14 ;  /* 0x000000041b127825 */ /* 0x001fca00078e020e */
[----:B------:R0:W5:Y:S01]  /*1120*/  LDG.E R25, desc[UR14][R18.64] ;  /* 0x0000000e12197981 */ /* 0x000162000c1e1900 */
[----:B-1----:R-:W-:-:S04]  /*1130*/  IMAD.WIDE R14, R27, 0x4, R18 ;  /* 0x000000041b0e7825 */ /* 0x002fc800078e0212 */
[C---:B------:R-:W-:Y:S02]  /*1140*/  IMAD.WIDE R16, R27.reuse, 0x4, R14 ;  /* 0x000000041b107825 */ /* 0x040fe400078e020e */
[----:B------:R-:W5:Y:S02]  /*1150*/  LDG.E R14, desc[UR14][R14.64] ;  /* 0x0000000e0e0e7981 */ /* 0x000f64000c1e1900 */
[C---:B0-----:R-:W-:Y:S02]  /*1160*/  IMAD.WIDE R18, R27.reuse, 0x4, R16 ;  /* 0x000000041b127825 */ /* 0x041fe400078e0210 */
[----:B------:R0:W5:Y:S02]  /*1170*/  LDG.E R28, desc[UR14][R16.64] ;  /* 0x0000000e101c7981 */ /* 0x000164000c1e1900 */
[----:B0-----:R-:W-:-:S04]  /*1180*/  IMAD.WIDE R16, R27, 0x4, R18 ;  /* 0x000000041b107825 */ /* 0x001fc800078e0212 */
[----:B--2---:R-:W-:Y:S02]  /*1190*/  FADD R15, R29, R24 ;  /* 0x000000181d0f7221 */ /* 0x004fe40000000000 */
[----:B------:R-:W2:Y:S04]  /*11a0*/  LDG.E R24, desc[UR14][R18.64] ;  /* 0x0000000e12187981 */ /* 0x000ea8000c1e1900 */
[----:B------:R-:W2:Y:S01]  /*11b0*/  LDG.E R29, desc[UR14][R16.64] ;  /* 0x0000000e101d7981 */ /* 0x000ea2000c1e1900 */
[----:B---3--:R-:W-:-:S04]  /*11c0*/  FADD R21, R15, R21 ;  /* 0x000000150f157221 */ /* 0x008fc80000000000 */
[----:B----4-:R-:W-:-:S04]  /*11d0*/  FADD R26, R21, R26 ;  /* 0x0000001a151a7221 */ /* 0x010fc80000000000 */
[----:B-----5:R-:W-:-:S04]  /*11e0*/  FADD R25, R26, R25 ;  /* 0x000000191a197221 */ /* 0x020fc80000000000 */
[----:B------:R-:W-:-:S04]  /*11f0*/  FADD R25, R25, R14 ;  /* 0x0000000e19197221 */ /* 0x000fc80000000000 */
[----:B------:R-:W-:Y:S01]  /*1200*/  FADD R25, R25, R28 ;  /* 0x0000001c19197221 */ /* 0x000fe20000000000 */
[----:B------:R-:W-:-:S03]  /*1210*/  IADD3 R23, PT, PT, R23, 0x8, RZ ;  /* 0x0000000817177810 */ /* 0x000fc60007ffe0ff */
[----:B--2---:R-:W-:-:S04]  /*1220*/  FADD R24, R25, R24 ;  /* 0x0000001819187221 */ /* 0x004fc80000000000 */
[----:B------:R-:W-:-:S07]  /*1230*/  FADD R29, R24, R29 ;  /* 0x0000001d181d7221 */ /* 0x000fce0000000000 */
.L_x_114:
[----:B------:R-:W-:Y:S05]  /*1240*/  BRA.U !UP0, `(.L_x_113) ;  /* 0x0000000108947547 */ /* 0x000fea000b800000 */
[----:B------:R-:W-:Y:S01]  /*1250*/  UISETP.NE.AND UP0, UPT, UR6, URZ, UPT ;  /* 0x000000ff0600728c */ /* 0x000fe2000bf05270 */
[----:B------:R-:W-:Y:S10]  /*1260*/  @!P1 BRA `(.L_x_115) ;  /* 0x0000000000449947 */ /* 0x000ff40003800000 */
[----:B------:R-:W0:Y:S01]  /*1270*/  LDC R15, c[0x0][0x3a0] ;  /* 0x0000e800ff0f7b82 */ /* 0x000e220000000800 */
[----:B------:R-:W-:-:S07]  /*1280*/  IADD3 R14, PT, PT, R20, R23, RZ ;  /* 0x00000017140e7210 */ /* 0x000fce0007ffe0ff */
[----:B------:R-:W1:Y:S01]  /*1290*/  LDC.64 R24, c[0x0][0x390] ;  /* 0x0000e400ff187b82 */ /* 0x000e620000000a00 */
[----:B0-----:R-:W-:-:S04]  /*12a0*/  IMAD R17, R14, R15, R12 ;  /* 0x0000000f0e117224 */ /* 0x001fc800078e020c */
[----:B-1----:R-:W-:-:S04]  /*12b0*/  IMAD.WIDE R24, R17, 0x4, R24 ;  /* 0x0000000411187825 */ /* 0x002fc800078e0218 */
[C---:B------:R-:W-:Y:S02]  /*12c0*/  IMAD.WIDE R18, R15.reuse, 0x4, R24 ;  /* 0x000000040f127825 */ /* 0x040fe400078e0218 */
[----:B------:R-:W2:Y:S02]  /*12d0*/  LDG.E R24, desc[UR14][R24.64] ;  /* 0x0000000e18187981 */ /* 0x000ea4000c1e1900 */
[C---:B------:R-:W-:Y:S02]  /*12e0*/  IMAD.WIDE R16, R15.reuse, 0x4, R18 ;  /* 0x000000040f107825 */ /* 0x040fe400078e0212 */
[----:B------:R-:W3:Y:S02]  /*12f0*/  LDG.E R18, desc[UR14][R18.64] ;  /* 0x0000000e12127981 */ /* 0x000ee4000c1e1900 */
[----:B------:R-:W-:Y:S02]  /*1300*/  IMAD.WIDE R14, R15, 0x4, R16 ;  /* 0x000000040f0e7825 */ /* 0x000fe400078e0210 */
[----:B------:R-:W4:Y:S04]  /*1310*/  LDG.E R16, desc[UR14][R16.64] ;  /* 0x0000000e10107981 */ /* 0x000f28000c1e1900 */
[----:B------:R-:W5:Y:S01]  /*1320*/  LDG.E R14, desc[UR14][R14.64] ;  /* 0x0000000e0e0e7981 */ /* 0x000f62000c1e1900 */
[----:B------:R-:W-:Y:S01]  /*1330*/  IADD3 R23, PT, PT, R23, 0x4, RZ ;  /* 0x0000000417177810 */ /* 0x000fe20007ffe0ff */
[----:B--2---:R-:W-:-:S04]  /*1340*/  FADD R29, R29, R24 ;  /* 0x000000181d1d7221 */ /* 0x004fc80000000000 */
[----:B---3--:R-:W-:-:S04]  /*1350*/  FADD R29, R29, R18 ;  /* 0x000000121d1d7221 */ /* 0x008fc80000000000 */
[----:B----4-:R-:W-:-:S04]  /*1360*/  FADD R29, R29, R16 ;  /* 0x000000101d1d7221 */ /* 0x010fc80000000000 */
[----:B-----5:R-:W-:-:S07]  /*1370*/  FADD R29, R29, R14 ;  /* 0x0000000e1d1d7221 */ /* 0x020fce0000000000 */
.L_x_115:
[----:B------:R-:W-:Y:S05]  /*1380*/  BRA.U !UP0, `(.L_x_113) ;  /* 0x0000000108447547 */ /* 0x000fea000b800000 */
[----:B------:R-:W0:Y:S01]  /*1390*/  LDC R19, c[0x0][0x3a0] ;  /* 0x0000e800ff137b82 */ /* 0x000e220000000800 */
[----:B------:R-:W-:-:S07]  /*13a0*/  IMAD.IADD R17, R20, 0x1, R23 ;  /* 0x0000000114117824 */ /* 0x000fce00078e0217 */
[----:B------:R-:W1:Y:S01]  /*13b0*/  LDC.64 R14, c[0x0][0x390] ;  /* 0x0000e400ff0e7b82 */ /* 0x000e620000000a00 */
[----:B0-----:R-:W-:-:S04]  /*13c0*/  IMAD R17, R17, R19, R12 ;  /* 0x0000001311117224 */ /* 0x001fc800078e020c */
[----:B-1----:R-:W-:-:S05]  /*13d0*/  IMAD.WIDE R14, R17, 0x4, R14 ;  /* 0x00000004110e7825 */ /* 0x002fca00078e020e */
[----:B------:R-:W2:Y:S01]  /*13e0*/  LDG.E R16, desc[UR14][R14.64] ;  /* 0x0000000e0e107981 */ /* 0x000ea2000c1e1900 */
[----:B------:R-:W-:Y:S01]  /*13f0*/  UISETP.NE.AND UP0, UPT, UR6, 0x1, UPT ;  /* 0x000000010600788c */ /* 0x000fe2000bf05270 */
[----:B--2---:R-:W-:-:S08]  /*1400*/  FADD R29, R29, R16 ;  /* 0x000000101d1d7221 */ /* 0x004fd00000000000 */
[----:B------:R-:W-:Y:S05]  /*1410*/  BRA.U !UP0, `(.L_x_113) ;  /* 0x0000000108207547 */ /* 0x000fea000b800000 */
[----:B------:R-:W-:Y:S01]  /*1420*/  UISETP.NE.AND UP0, UPT, UR6, 0x2, UPT ;  /* 0x000000020600788c */ /* 0x000fe2000bf05270 */
[----:B------:R-:W-:-:S05]  /*1430*/  IMAD.WIDE R14, R19, 0x4, R14 ;  /* 0x00000004130e7825 */ /* 0x000fca00078e020e */
[----:B------:R-:W-:-:S13]  /*1440*/  PLOP3.LUT P3, PT, PT, PT, UP0, 0x80, 0x8 ;  /* 0x000000000008781c */ /* 0x000fda0003f6f008 */
[----:B------:R-:W-:Y:S02]  /*1450*/  @P3 IMAD.WIDE R16, R19, 0x4, R14 ;  /* 0x0000000413103825 */ /* 0x000fe400078e020e */
[----:B------:R-:W2:Y:S04]  /*1460*/  LDG.E R14, desc[UR14][R14.64] ;  /* 0x0000000e0e0e7981 */ /* 0x000ea8000c1e1900 */
[----:B------:R-:W3:Y:S01]  /*1470*/  @P3 LDG.E R16, desc[UR14][R16.64] ;  /* 0x0000000e10103981 */ /* 0x000ee2000c1e1900 */
[----:B--2---:R-:W-:-:S04]  /*1480*/  FADD R29, R29, R14 ;  /* 0x0000000e1d1d7221 */ /* 0x004fc80000000000 */
[----:B---3--:R-:W-:-:S07]  /*1490*/  @P3 FADD R29, R29, R16 ;  /* 0x000000101d1d3221 */ /* 0x008fce0000000000 */
.L_x_113:
[----:B------:R-:W-:Y:S05]  /*14a0*/  @P2 BRA `(.L_x_116) ;  /* 0xfffffff400d82947 */ /* 0x000fea000383ffff */
[----:B------:R-:W0:Y:S01]  /*14b0*/  MUFU.RCP R14, UR7 ;  /* 0x00000007000e7d08 */ /* 0x000e220008001000 */
[----:B------:R-:W-:Y:S01]  /*14c0*/  MOV R15, UR7 ;  /* 0x00000007000f7c02 */ /* 0x000fe20008000f00 */
[----:B------:R-:W-:Y:S06]  /*14d0*/  BSSY.RECONVERGENT B2, `(.L_x_117) ;  /* 0x000000b000027945 */ /* 0x000fec0003800200 */
[----:B------:R-:W1:Y:S01]  /*14e0*/  FCHK P0, R29, UR7 ;  /* 0x000000071d007d02 */ /* 0x000e620008000000 */
[----:B0-----:R-:W-:-:S04]  /*14f0*/  FFMA R15, R14, -R15, 1 ;  /* 0x3f8000000e0f7423 */ /* 0x001fc8000000080f */
[----:B------:R-:W-:-:S04]  /*1500*/  FFMA R14, R14, R15, R14 ;  /* 0x0000000f0e0e7223 */ /* 0x000fc8000000000e */
[----:B------:R-:W-:-:S04]  /*1510*/  FFMA R16, R14, R29, RZ ;  /* 0x0000001d0e107223 */ /* 0x000fc800000000ff */
[----:B------:R-:W-:-:S04]  /*1520*/  FFMA R15, R16, -UR7, R29 ;  /* 0x80000007100f7c23 */ /* 0x000fc8000800001d */
[----:B------:R-:W-:Y:S01]  /*1530*/  FFMA R17, R14, R15, R16 ;  /* 0x0000000f0e117223 */ /* 0x000fe20000000010 */
[----:B-1----:R-:W-:Y:S06]  /*1540*/  @!P0 BRA `(.L_x_118) ;  /* 0x00000000000c8947 */ /* 0x002fec0003800000 */
[----:B------:R-:W-:Y:S02]  /*1550*/  MOV R14, UR7 ;  /* 0x00000007000e7c02 */ /* 0x000fe40008000f00 */
[----:B------:R-:W-:-:S07]  /*1560*/  MOV R16, 0x1580 ;  /* 0x0000158000107802 */ /* 0x000fce0000000f00 */
[----:B------:R-:W-:Y:S05]  /*1570*/  CALL.REL.NOINC `($__internal_1_$__cuda_sm3x_div_rn_noftz_f32_slowpath) ;  /* 0x0000000000587944 */ /* 0x000fea0003c00000 */
.L_x_118:
[----:B------:R-:W-:Y:S05]  /*1580*/  BSYNC.RECONVERGENT B2 ;  /* 0x0000000000027941 */ /* 0x000fea0003800200 */
.L_x_117:
[----:B------:R-:W0:Y:S01]  /*1590*/  LDC.64 R14, c[0x0][0x388] ;  /* 0x0000e200ff0e7b82 */ /* 0x000e220000000a00 */
[----:B------:R-:W1:Y:S02]  /*15a0*/  LDCU UR13, c[0x0][0x3a0] ;  /* 0x00007400ff0d77ac */ /* 0x000e640008000800 */
[----:B-1----:R-:W-:Y:S01]  /*15b0*/  IMAD R19, R11, UR13, R12 ;  /* 0x0000000d0b137c24 */ /* 0x002fe2000f8e020c */
[----:B------:R-:W-:-:S03]  /*15c0*/  IADD3 R12, PT, PT, R12, UR5, RZ ;  /* 0x000000050c0c7c10 */ /* 0x000fc6000fffe0ff */
[----:B0-----:R-:W-:Y:S01]  /*15d0*/  IMAD.WIDE R14, R19, 0x4, R14 ;  /* 0x00000004130e7825 */ /* 0x001fe200078e020e */
[----:B------:R-:W-:-:S04]  /*15e0*/  ISETP.GE.AND P0, PT, R12, UR13, PT ;  /* 0x0000000d0c007c0c */ /* 0x000fc8000bf06270 */
[----:B------:R0:W-:Y:S09]  /*15f0*/  STG.E desc[UR14][R14.64], R17 ;  /* 0x000000110e007986 */ /* 0x0001f2000c10190e */
[----:B------:R-:W-:Y:S05]  /*1600*/  @!P0 BRA `(.L_x_119) ;  /* 0xfffffff400688947 */ /* 0x000fea000383ffff */
.L_x_110:
[----:B------:R-:W-:Y:S05]  /*1610*/  BSYNC.RECONVERGENT B1 ;  /* 0x0000000000017941 */ /* 0x000fea0003800200 */
.L_x_109:
[----:B------:R-:W1:Y:S01]  /*1620*/  LDCU UR13, c[0x0][0x364] ;  /* 0x00006c80ff0d77ac */ /* 0x000e620008000800 */
[----:B------:R-:W1:Y:S02]  /*1630*/  LDC R11, c[0x0][0x374] ;  /* 0x0000dd00ff0b7b82 */ /* 0x000e640000000800 */
[----:B-1----:R-:W-:-:S05]  /*1640*/  IMAD R10, R11, UR13, R10 ;  /* 0x0000000d0b0a7c24 */ /* 0x002fca000f8e020a */
[----:B------:R-:W-:-:S13]  /*1650*/  ISETP.GE.AND P0, PT, R10, R5, PT ;  /* 0x000000050a00720c */ /* 0x000fda0003f06270 */
[----:B------:R-:W-:Y:S05]  /*1660*/  @!P0 BRA `(.L_x_120) ;  /* 0xfffffff400308947 */ /* 0x000fea000383ffff */
.L_x_108:
[----:B------:R-:W-:Y:S05]  /*1670*/  BSYNC.RECONVERGENT B0 ;  /* 0x0000000000007941 */ /* 0x000fea0003800200 */
.L_x_107:
[----:B------:R-:W1:Y:S01]  /*1680*/  LDCU UR13, c[0x0][0x360] ;  /* 0x00006c00ff0d77ac */ /* 0x000e620008000800 */
[----:B------:R-:W1:Y:S02]  /*1690*/  LDC R9, c[0x0][0x370] ;  /* 0x0000dc00ff097b82 */ /* 0x000e640000000800 */
[----:B-1----:R-:W-:-:S05]  /*16a0*/  IMAD R0, R9, UR13, R0 ;  /* 0x0000000d09007c24 */ /* 0x002fca000f8e0200 */
[----:B------:R-:W-:-:S13]  /*16b0*/  ISETP.GE.AND P0, PT, R0, R3, PT ;  /* 0x000000030000720c */ /* 0x000fda0003f06270 */
[----:B------:R-:W-:Y:S05]  /*16c0*/  @!P0 BRA `(.L_x_121) ;  /* 0xfffffff000988947 */ /* 0x000fea000383ffff */
[----:B------:R-:W-:Y:S05]  /*16d0*/  EXIT ;  /* 0x000000000000794d */ /* 0x000fea0003800000 */
        .weak           $__internal_1_$__cuda_sm3x_div_rn_noftz_f32_slowpath
        .type           $__internal_1_$__cuda_sm3x_div_rn_noftz_f32_slowpath,@function
        .size           $__internal_1_$__cuda_sm3x_div_rn_noftz_f32_slowpath,(.L_x_190 - $__internal_1_$__cuda_sm3x_div_rn_noftz_f32_slowpath)
$__internal_1_$__cuda_sm3x_div_rn_noftz_f32_slowpath:
[----:B------:R-:W-:Y:S01]  /*16e0*/  SHF.R.U32.HI R15, RZ, 0x17, R14 ;  /* 0x00000017ff0f7819 */ /* 0x000fe2000001160e */
[----:B------:R-:W-:Y:S01]  /*16f0*/  BSSY.RECONVERGENT B3, `(.L_x_122) ;  /* 0x0000064000037945 */ /* 0x000fe20003800200 */
[----:B------:R-:W-:Y:S02]  /*1700*/  SHF.R.U32.HI R18, RZ, 0x17, R29 ;  /* 0x00000017ff127819 */ /* 0x000fe4000001161d */
[----:B------:R-:W-:Y:S02]  /*1710*/  LOP3.LUT R15, R15, 0xff, RZ, 0xc0, !PT ;  /* 0x000000ff0f0f7812 */ /* 0x000fe400078ec0ff */
[----:B------:R-:W-:-:S03]  /*1720*/  LOP3.LUT R18, R18, 0xff, RZ, 0xc0, !PT ;  /* 0x000000ff12127812 */ /* 0x000fc600078ec0ff */
[----:B------:R-:W-:Y:S01]  /*1730*/  VIADD R19, R15, 0xffffffff ;  /* 0xffffffff0f137836 */ /* 0x000fe20000000000 */
[----:B------:R-:W-:-:S04]  /*1740*/  IADD3 R17, PT, PT, R18, -0x1, RZ ;  /* 0xffffffff12117810 */ /* 0x000fc80007ffe0ff */
[----:B------:R-:W-:-:S04]  /*1750*/  ISETP.GT.U32.AND P0, PT, R19, 0xfd, PT ;  /* 0x000000fd1300780c */ /* 0x000fc80003f04070 */
[----:B------:R-:W-:-:S13]  /*1760*/  ISETP.GT.U32.OR P0, PT, R17, 0xfd, P0 ;  /* 0x000000fd1100780c */ /* 0x000fda0000704470 */
[----:B------:R-:W-:Y:S01]  /*1770*/  @!P0 MOV R17, RZ ;  /* 0x000000ff00118202 */ /* 0x000fe20000000f00 */
        /* <DEDUP_REMOVED lines=17> */
[----:B------:R-:W-:-:S04]  /*1890*/  IADD3 R17, PT, PT, R18, -0x1, RZ ;  /* 0xffffffff12117810 */ /* 0x000fc80007ffe0ff */
[----:B------:R-:W-:Y:S01]  /*18a0*/  ISETP.GE.AND P0, PT, R17, RZ, PT ;  /* 0x000000ff1100720c */ /* 0x000fe20003f06270 */
[----:B------:R-:W-:-:S05]  /*18b0*/  VIADD R17, R15, 0xffffffff ;  /* 0xffffffff0f117836 */ /* 0x000fca0000000000 */
[----:B------:R-:W-:-:S07]  /*18c0*/  ISETP.GE.AND P1, PT, R17, RZ, PT ;  /* 0x000000ff1100720c */ /* 0x000fce0003f26270 */
[----:B------:R-:W-:Y:S01]  /*18d0*/  @P0 MOV R17, RZ ;  /* 0x000000ff00110202 */ /* 0x000fe20000000f00 */
[----:B------:R-:W-:Y:S01]  /*18e0*/  @!P0 FFMA R29, R29, 1.84467440737095516160e+19, RZ ;  /* 0x5f8000001d1d8823 */ /* 0x000fe200000000ff */
[----:B------:R-:W-:-:S04]  /*18f0*/  @!P0 MOV R17, 0xffffffc0 ;  /* 0xffffffc000118802 */ /* 0x000fc80000000f00 */
[----:B------:R-:W-:Y:S01]  /*1900*/  @!P1 FFMA R14, R14, 1.84467440737095516160e+19, RZ ;  /* 0x5f8000000e0e9823 */ /* 0x000fe200000000ff */
[----:B------:R-:W-:-:S07]  /*1910*/  @!P1 IADD3 R17, PT, PT, R17, 0x40, RZ ;  /* 0x0000004011119810 */ /* 0x000fce0007ffe0ff */
.L_x_123:
[----:B------:R-:W-:Y:S01]  /*1920*/  LEA R19, R15, 0xc0800000, 0x17 ;  /* 0xc08000000f137811 */ /* 0x000fe200078eb8ff */
[----:B------:R-:W-:Y:S01]  /*1930*/  BSSY.RECONVERGENT B4, `(.L_x_128) ;  /* 0x0000036000047945 */ /* 0x000fe20003800200 */
[----:B------:R-:W-:-:S03]  /*1940*/  IADD3 R20, PT, PT, R18, -0x7f, RZ ;  /* 0xffffff8112147810 */ /* 0x000fc60007ffe0ff */
[----:B------:R-:W-:Y:S02]  /*1950*/  IMAD.IADD R22, R14, 0x1, -R19 ;  /* 0x000000010e167824 */ /* 0x000fe400078e0a13 */
[C---:B------:R-:W-:Y:S01]  /*1960*/  IMAD R14, R20.reuse, -0x800000, R29 ;  /* 0xff800000140e7824 */ /* 0x040fe200078e021d */
[----:B------:R-:W-:Y:S01]  /*1970*/  IADD3 R20, PT, PT, R20, 0x7f, -R15 ;  /* 0x0000007f14147810 */ /* 0x000fe20007ffe80f */
[----:B------:R-:W0:Y:S01]  /*1980*/  MUFU.RCP R24, R22 ;  /* 0x0000001600187308 */ /* 0x000e220000001000 */
[----:B------:R-:W-:Y:S02]  /*1990*/  FADD.FTZ R21, -R22, -RZ ;  /* 0x800000ff16157221 */ /* 0x000fe40000010100 */
[----:B------:R-:W-:Y:S02]  /*19a0*/  IADD3 R20, PT, PT, R20, R17, RZ ;  /* 0x0000001114147210 */ /* 0x000fe40007ffe0ff */
        /* <DEDUP_REMOVED lines=20> */
[-CC-:B------:R-:W-:Y:S01]  /*1af0*/  FFMA.RZ R17, R19, R21.reuse, R18.reuse ;  /* 0x0000001513117223 */ /* 0x180fe2000000c012 */
[C---:B------:R-:W-:Y:S02]  /*1b00*/  ISETP.NE.AND P2, PT, R15.reuse, RZ, PT ;  /* 0x000000ff0f00720c */ /* 0x040fe40003f45270 */
[----:B------:R-:W-:Y:S02]  /*1b10*/  ISETP.NE.AND P1, PT, R15, RZ, PT ;  /* 0x000000ff0f00720c */ /* 0x000fe40003f25270 */
[----:B------:R-:W-:Y:S01]  /*1b20*/  LOP3.LUT R20, R17, 0x7fffff, RZ, 0xc0, !PT ;  /* 0x007fffff11147812 */ /* 0x000fe200078ec0ff */
[CCC-:B------:R-:W-:Y:S01]  /*1b30*/  FFMA.RP R17, R19.reuse, R21.reuse, R18.reuse ;  /* 0x0000001513117223 */ /* 0x1c0fe20000008012 */
[----:B------:R-:W-:Y:S01]  /*1b40*/  FFMA.RM R18, R19, R21, R18 ;  /* 0x0000001513127223 */ /* 0x000fe20000004012 */
[----:B------:R-:W-:Y:S02]  /*1b50*/  IADD3 R19, PT, PT, R15, 0x20, RZ ;  /* 0x000000200f137810 */ /* 0x000fe40007ffe0ff */
        /* <DEDUP_REMOVED lines=11> */
[----:B------:R-:W-:-:S04]  /*1c10*/  LOP3.LUT R15, R20, R15, RZ, 0xc0, !PT ;  /* 0x0000000f140f7212 */ /* 0x000fc800078ec0ff */
[----:B------:R-:W-:-:S04]  /*1c20*/  IADD3 R15, PT, PT, R18, R15, RZ ;  /* 0x0000000f120f7210 */ /* 0x000fc80007ffe0ff */
[----:B------:R-:W-:Y:S01]  /*1c30*/  LOP3.LUT R14, R15, R14, RZ, 0xfc, !PT ;  /* 0x0000000e0f0e7212 */ /* 0x000fe200078efcff */
[----:B------:R-:W-:Y:S06]  /*1c40*/  BRA `(.L_x_131) ;  /* 0x0000000000107947 */ /* 0x000fec0003800000 */
.L_x_130:
[----:B------:R-:W-:-:S04]  /*1c50*/  LOP3.LUT R14, R14, 0x80000000, RZ, 0xc0, !PT ;  /* 0x800000000e0e7812 */ /* 0x000fc800078ec0ff */
[----:B------:R-:W-:Y:S01]  /*1c60*/  LOP3.LUT R14, R14, 0x7f800000, RZ, 0xfc, !PT ;  /* 0x7f8000000e0e7812 */ /* 0x000fe200078efcff */
[----:B------:R-:W-:Y:S06]  /*1c70*/  BRA `(.L_x_131) ;  /* 0x0000000000047947 */ /* 0x000fec0003800000 */
.L_x_129:
[----:B------:R-:W-:-:S07]  /*1c80*/  IMAD R14, R20, 0x800000, R14 ;  /* 0x00800000140e7824 */ /* 0x000fce00078e020e */
.L_x_131:
[----:B------:R-:W-:Y:S05]  /*1c90*/  BSYNC.RECONVERGENT B4 ;  /* 0x0000000000047941 */ /* 0x000fea0003800200 */
.L_x_128:
[----:B------:R-:W-:Y:S05]  /*1ca0*/  BRA `(.L_x_132) ;  /* 0x0000000000207947 */ /* 0x000fea0003800000 */
.L_x_127:
[----:B------:R-:W-:-:S04]  /*1cb0*/  LOP3.LUT R14, R14, 0x80000000, R29, 0x48, !PT ;  /* 0x800000000e0e7812 */ /* 0x000fc800078e481d */
[----:B------:R-:W-:Y:S01]  /*1cc0*/  LOP3.LUT R14, R14, 0x7f800000, RZ, 0xfc, !PT ;  /* 0x7f8000000e0e7812 */ /* 0x000fe200078efcff */
[----:B------:R-:W-:Y:S06]  /*1cd0*/  BRA `(.L_x_132) ;  /* 0x0000000000147947 */ /* 0x000fec0003800000 */
.L_x_126:
[----:B------:R-:W-:Y:S01]  /*1ce0*/  LOP3.LUT R14, R14, 0x80000000, R29, 0x48, !PT ;  /* 0x800000000e0e7812 */ /* 0x000fe200078e481d */
[----:B------:R-:W-:Y:S06]  /*1cf0*/  BRA `(.L_x_132) ;  /* 0x00000000000c7947 */ /* 0x000fec0003800000 */
.L_x_125:
[----:B------:R-:W0:Y:S01]  /*1d00*/  MUFU.RSQ R14, -QNAN ;  /* 0xffc00000000e7908 */ /* 0x000e220000001400 */
[----:B------:R-:W-:Y:S05]  /*1d10*/  BRA `(.L_x_132) ;  /* 0x0000000000047947 */ /* 0x000fea0003800000 */
.L_x_124:
[----:B------:R-:W-:-:S07]  /*1d20*/  FADD.FTZ R14, R29, R14 ;  /* 0x0000000e1d0e7221 */ /* 0x000fce0000010000 */
.L_x_132:
[----:B------:R-:W-:Y:S05]  /*1d30*/  BSYNC.RECONVERGENT B3 ;  /* 0x0000000000037941 */ /* 0x000fea0003800200 */
.L_x_122:
[----:B------:R-:W-:Y:S01]  /*1d40*/  HFMA2 R15, -RZ, RZ, 0, 0 ;  /* 0x00000000ff0f7431 */ /* 0x000fe200000001ff */
[----:B0-----:R-:W-:Y:S02]  /*1d50*/  MOV R17, R14 ;  /* 0x0000000e00117202 */ /* 0x001fe40000000f00 */
[----:B------:R-:W-:-:S04]  /*1d60*/  MOV R14, R16 ;  /* 0x00000010000e7202 */ /* 0x000fc80000000f00 */
[----:B------:R-:W-:Y:S05]  /*1d70*/  RET.REL.NODEC R14 `(_Z12mean_poolingiPfS_iiiii) ;  /* 0xffffffe00ea07950 */ /* 0x000fea0003c3ffff */
.L_x_133:
        /* <DEDUP_REMOVED lines=16> */
.L_x_190:


//--------------------- .text._Z6conv2diPfS_S_iiiiii --------------------------
	.section	.text._Z6conv2diPfS_S_iiiiii,"ax",@progbits
	.align	128
        .global         _Z6conv2diPfS_S_iiiiii
        .type           _Z6conv2diPfS_S_iiiiii,@function
        .size           _Z6conv2diPfS_S_iiiiii,(.L_x_191 - _Z6conv2diPfS_S_iiiiii)
        .other          _Z6conv2diPfS_S_iiiiii,@"STO_CUDA_ENTRY STV_DEFAULT"
_Z6conv2diPfS_S_iiiiii:
.text._Z6conv2diPfS_S_iiiiii:
[----:B------:R-:W-:Y:S08]  /*0000*/  LDC R1, c[0x0][0x37c] ;  /* 0x0000df00ff017b82 */ /* 0x000ff00000000800 */
[----:B------:R-:W0:Y:S01]  /*0010*/  LDC R8, c[0x0][0x3a8] ;  /* 0x0000ea00ff087b82 */ /* 0x000e220000000800 */
[----:B------:R-:W1:Y:S07]  /*0020*/  LDCU.64 UR8, c[0x0][0x358] ;  /* 0x00006b00ff0877ac */ /* 0x000e6e0008000a00 */
[----:B------:R-:W2:Y:S01]  /*0030*/  LDC R0, c[0x0][0x3b0] ;  /* 0x0000ec00ff007b82 */ /* 0x000ea20000000800 */
[----:B0-----:R-:W-:-:S04]  /*0040*/  ISETP.GE.AND P0, PT, R8, 0x1, PT ;  /* 0x000000010800780c */ /* 0x001fc80003f06270 */
[----:B--2---:R-:W-:-:S13]  /*0050*/  ISETP.LT.OR P0, PT, R0, 0x1, !P0 ;  /* 0x000000010000780c */ /* 0x004fda0004701670 */
[----:B-1----:R-:W-:Y:S05]  /*0060*/  @P0 BRA `(.L_x_134) ;  /* 0x0000000800580947 */ /* 0x002fea0003800000 */
[----:B------:R-:W0:Y:S01]  /*0070*/  S2R R0, SR_TID.Y ;  /* 0x0000000000007919 */ /* 0x000e220000002200 */
[C---:B------:R-:W-:Y:S01]  /*0080*/  LOP3.LUT R15, R8.reuse, 0xf, RZ, 0xc0, !PT ;  /* 0x0000000f080f7812 */ /* 0x040fe200078ec0ff */
[----:B------:R-:W1:Y:S01]  /*0090*/  LDCU UR7, c[0x0][0x360] ;  /* 0x00006c00ff0777ac */ /* 0x000e620008000800 */
[C---:B------:R-:W-:Y:S01]  /*00a0*/  LOP3.LUT R17, R8.reuse, 0x7, RZ, 0xc0, !PT ;  /* 0x0000000708117812 */ /* 0x040fe200078ec0ff */
[----:B------:R-:W2:Y:S01]  /*00b0*/  S2R R6, SR_TID.X ;  /* 0x0000000000067919 */ /* 0x000ea20000002100 */
[C---:B------:R-:W-:Y:S01]  /*00c0*/  LOP3.LUT R7, R8.reuse, 0x7ffffff0, RZ, 0xc0, !PT ;  /* 0x7ffffff008077812 */ /* 0x040fe200078ec0ff */
[----:B------:R-:W-:Y:S01]  /*00d0*/  VIADD R2, R15, 0xffffffff ;  /* 0xffffffff0f027836 */ /* 0x000fe20000000000 */
[----:B------:R-:W-:Y:S01]  /*00e0*/  LOP3.LUT R8, R8, 0x3, RZ, 0xc0, !PT ;  /* 0x0000000308087812 */ /* 0x000fe200078ec0ff */
[----:B------:R-:W-:Y:S01]  /*00f0*/  VIADD R3, R17, 0xffffffff ;  /* 0xffffffff11037836 */ /* 0x000fe20000000000 */
[----:B------:R-:W3:Y:S02]  /*0100*/  LDCU UR10, c[0x0][0x364] ;  /* 0x00006c80ff0a77ac */ /* 0x000ee40008000800 */
[----:B------:R-:W-:-:S02]  /*0110*/  ISETP.GE.U32.AND P0, PT, R2, 0x7, PT ;  /* 0x000000070200780c */ /* 0x000fc40003f06070 */
[----:B------:R-:W-:Y:S01]  /*0120*/  ISETP.GE.U32.AND P1, PT, R3, 0x3, PT ;  /* 0x000000030300780c */ /* 0x000fe20003f26070 */
[----:B------:R-:W-:-:S12]  /*0130*/  UMOV UR4, URZ ;  /* 0x000000ff00047c82 */ /* 0x000fd80008000000 */
.L_x_146:
[----:B--2---:R-:W2:Y:S01]  /*0140*/  LDCU UR5, c[0x0][0x3ac] ;  /* 0x00007580ff0577ac */ /* 0x004ea20008000800 */
[----:B------:R-:W-:Y:S01]  /*0150*/  BSSY.RECONVERGENT B0, `(.L_x_135) ;  /* 0x0000083000007945 */ /* 0x000fe20003800200 */
[----:B--2---:R-:W-:-:S13]  /*0160*/  ISETP.GE.AND P2, PT, R6, UR5, PT ;  /* 0x0000000506007c0c */ /* 0x004fda000bf46270 */
[----:B0-----:R-:W-:Y:S05]  /*0170*/  @P2 BRA `(.L_x_136) ;  /* 0x0000000800002947 */ /* 0x001fea0003800000 */
[----:B------:R-:W-:-:S07]  /*0180*/  IMAD.MOV.U32 R10, RZ, RZ, R6 ;  /* 0x000000ffff0a7224 */ /* 0x000fce00078e0006 */
.L_x_145:
[----:B--2---:R-:W2:Y:S01]  /*0190*/  LDCU UR5, c[0x0][0x3ac] ;  /* 0x00007580ff0577ac */ /* 0x004ea20008000800 */
[----:B------:R-:W-:Y:S01]  /*01a0*/  BSSY.RECONVERGENT B1, `(.L_x_137) ;  /* 0x000007a000017945 */ /* 0x000fe20003800200 */
[----:B--2---:R-:W-:-:S04]  /*01b0*/  MOV R3, UR5 ;  /* 0x0000000500037c02 */ /* 0x004fc80008000f00 */
[----:B0-----:R-:W-:-:S13]  /*01c0*/  ISETP.GE.AND P2, PT, R0, R3, PT ;  /* 0x000000030000720c */ /* 0x001fda0003f46270 */
[----:B------:R-:W-:Y:S05]  /*01d0*/  @P2 BRA `(.L_x_138) ;  /* 0x0000000400d82947 */ /* 0x000fea0003800000 */
[----:B------:R-:W-:Y:S02]  /*01e0*/  IMAD R12, R3, UR4, R10 ;  /* 0x00000004030c7c24 */ /* 0x000fe4000f8e020a */
[----:B------:R-:W-:-:S07]  /*01f0*/  IMAD.MOV.U32 R14, RZ, RZ, R0 ;  /* 0x000000ffff0e7224 */ /* 0x000fce00078e0000 */
.L_x_144:
[----:B0--3--:R-:W0:Y:S01]  /*0200*/  LDC.64 R2, c[0x0][0x3a8] ;  /* 0x0000ea00ff027b82 */ /* 0x009e220000000a00 */
[----:B------:R-:W-:Y:S01]  /*0210*/  IMAD.MOV.U32 R11, RZ, RZ, RZ ;  /* 0x000000ffff0b7224 */ /* 0x000fe200078e00ff */
[----:B0-----:R-:W-:Y:S01]  /*0220*/  ISETP.GE.U32.AND P3, PT, R2, 0x10, PT ;  /* 0x000000100200780c */ /* 0x001fe20003f66070 */
[----:B------:R-:W-:Y:S02]  /*0230*/  IMAD R9, R12, R3, R14 ;  /* 0x000000030c097224 */ /* 0x000fe400078e020e */
[----:B---3--:R-:W-:-:S05]  /*0240*/  VIADD R14, R14, UR10 ;  /* 0x0000000a0e0e7c36 */ /* 0x008fca0008000000 */
[----:B------:R-:W-:-:S05]  /*0250*/  ISETP.GE.AND P2, PT, R14, R3, PT ;  /* 0x000000030e00720c */ /* 0x000fca0003f46270 */
[----:B--2---:R-:W-:Y:S08]  /*0260*/  @!P3 BRA `(.L_x_139) ;  /* 0x0000000000b0b947 */ /* 0x004ff00003800000 */
[----:B------:R-:W0:Y:S01]  /*0270*/  S2R R4, SR_CgaCtaId ;  /* 0x0000000000047919 */ /* 0x000e220000008800 */
[----:B------:R-:W-:Y:S01]  /*0280*/  MOV R11, 0x400 ;  /* 0x00000400000b7802 */ /* 0x000fe20000000f00 */
[----:B------:R-:W-:-:S03]  /*0290*/  HFMA2 R16, -RZ, RZ, 0, 0 ;  /* 0x00000000ff107431 */ /* 0x000fc600000001ff */
[----:B0-----:R-:W-:-:S07]  /*02a0*/  LEA R11, R4, R11, 0x18 ;  /* 0x0000000b040b7211 */ /* 0x001fce00078ec0ff */
.L_x_140:
[----:B0-----:R-:W0:Y:S01]  /*02b0*/  LDC.64 R4, c[0x0][0x398] ;  /* 0x0000e600ff047b82 */ /* 0x001e220000000a00 */
[----:B------:R-:W-:-:S04]  /*02c0*/  IMAD R13, R9, R2, R16 ;  /* 0x00000002090d7224 */ /* 0x000fc800078e0210 */
[----:B0-----:R-:W-:-:S05]  /*02d0*/  IMAD.WIDE R4, R13, 0x4, R4 ;  /* 0x000000040d047825 */ /* 0x001fca00078e0204 */
[----:B------:R-:W2:Y:S04]  /*02e0*/  LDG.E R18, desc[UR8][R4.64] ;  /* 0x0000000804127981 */ /* 0x000ea8000c1e1900 */
[----:B------:R-:W3:Y:S04]  /*02f0*/  LDG.E R20, desc[UR8][R4.64+0x4] ;  /* 0x0000040804147981 */ /* 0x000ee8000c1e1900 */
[----:B------:R-:W4:Y:S04]  /*0300*/  LDG.E R22, desc[UR8][R4.64+0x8] ;  /* 0x0000080804167981 */ /* 0x000f28000c1e1900 */
[----:B------:R-:W5:Y:S04]  /*0310*/  LDG.E R24, desc[UR8][R4.64+0xc] ;  /* 0x00000c0804187981 */ /* 0x000f68000c1e1900 */
[----:B------:R-:W5:Y:S01]  /*0320*/  LDG.E R26, desc[UR8][R4.64+0x10] ;  /* 0x00001008041a7981 */ /* 0x000f62000c1e1900 */
[----:B------:R-:W-:-:S03]  /*0330*/  IMAD R13, R13, 0x4, R11 ;  /* 0x000000040d0d7824 */ /* 0x000fc600078e020b */
[----:B------:R-:W5:Y:S04]  /*0340*/  LDG.E R28, desc[UR8][R4.64+0x14] ;  /* 0x00001408041c7981 */ /* 0x000f68000c1e1900 */
[----:B------:R-:W5:Y:S04]  /*0350*/  LDG.E R19, desc[UR8][R4.64+0x18] ;  /* 0x0000180804137981 */ /* 0x000f68000c1e1900 */
[----:B------:R-:W5:Y:S04]  /*0360*/  LDG.E R21, desc[UR8][R4.64+0x1c] ;  /* 0x00001c0804157981 */ /* 0x000f68000c1e1900 */
[----:B------:R-:W5:Y:S04]  /*0370*/  LDG.E R23, desc[UR8][R4.64+0x20] ;  /* 0x0000200804177981 */ /* 0x000f68000c1e1900 */
[----:B------:R-:W5:Y:S04]  /*0380*/  LDG.E R25, desc[UR8][R4.64+0x24] ;  /* 0x0000240804197981 */ /* 0x000f68000c1e1900 */
[----:B------:R-:W5:Y:S04]  /*0390*/  LDG.E R27, desc[UR8][R4.64+0x28] ;  /* 0x00002808041b7981 */ /* 0x000f68000c1e1900 */
[----:B--2---:R0:W-:Y:S04]  /*03a0*/  STS [R13], R18 ;  /* 0x000000120d007388 */ /* 0x0041e80000000800 */
[----:B---3--:R2:W-:Y:S04]  /*03b0*/  STS [R13+0x4], R20 ;  /* 0x000004140d007388 */ /* 0x0085e80000000800 */
[----:B----4-:R3:W-:Y:S04]  /*03c0*/  STS [R13+0x8], R22 ;  /* 0x000008160d007388 */ /* 0x0107e80000000800 */
[----:B-----5:R4:W-:Y:S04]  /*03d0*/  STS [R13+0xc], R24 ;  /* 0x00000c180d007388 */ /* 0x0209e80000000800 */
[----:B------:R5:W-:Y:S04]  /*03e0*/  STS [R13+0x10], R26 ;  /* 0x0000101a0d007388 */ /* 0x000be80000000800 */
[----:B0-----:R-:W5:Y:S04]  /*03f0*/  LDG.E R18, desc[UR8][R4.64+0x2c] ;  /* 0x00002c0804127981 */ /* 0x001f68000c1e1900 */
[----:B--2---:R-:W2:Y:S04]  /*0400*/  LDG.E R20, desc[UR8][R4.64+0x30] ;  /* 0x0000300804147981 */ /* 0x004ea8000c1e1900 */
[----:B---3--:R-:W3:Y:S04]  /*0410*/  LDG.E R22, desc[UR8][R4.64+0x34] ;  /* 0x0000340804167981 */ /* 0x008ee8000c1e1900 */
[----:B----4-:R-:W4:Y:S04]  /*0420*/  LDG.E R24, desc[UR8][R4.64+0x38] ;  /* 0x0000380804187981 */ /* 0x010f28000c1e1900 */
[----:B-----5:R-:W5:Y:S01]  /*0430*/  LDG.E R26, desc[UR8][R4.64+0x3c] ;  /* 0x00003c08041a7981 */ /* 0x020f62000c1e1900 */
[----:B------:R-:W-:-:S03]  /*0440*/  VIADD R16, R16, 0x10 ;  /* 0x0000001010107836 */ /* 0x000fc60000000000 */
[----:B------:R0:W-:Y:S04]  /*0450*/  STS [R13+0x14], R28 ;  /* 0x0000141c0d007388 */ /* 0x0001e80000000800 */
[----:B------:R0:W-:Y:S04]  /*0460*/  STS [R13+0x18], R19 ;  /* 0x000018130d007388 */ /* 0x0001e80000000800 */
[----:B------:R0:W-:Y:S04]  /*0470*/  STS [R13+0x1c], R21 ;  /* 0x00001c150d007388 */ /* 0x0001e80000000800 */
[----:B------:R0:W-:Y:S04]  /*0480*/  STS [R13+0x20], R23 ;  /* 0x000020170d007388 */ /* 0x0001e80000000800 */
[----:B------:R0:W-:Y:S04]  /*0490*/  STS [R13+0x24], R25 ;  /* 0x000024190d007388 */ /* 0x0001e80000000800 */
[----:B------:R0:W-:Y:S01]  /*04a0*/  STS [R13+0x28], R27 ;  /* 0x0000281b0d007388 */ /* 0x0001e20000000800 */
[----:B------:R-:W-:-:S03]  /*04b0*/  ISETP.NE.AND P3, PT, R16, R7, PT ;  /* 0x000000071000720c */ /* 0x000fc60003f65270 */
[----:B------:R0:W-:Y:S04]  /*04c0*/  STS [R13+0x2c], R18 ;  /* 0x00002c120d007388 */ /* 0x0001e80000000800 */
[----:B--2---:R0:W-:Y:S04]  /*04d0*/  STS [R13+0x30], R20 ;  /* 0x000030140d007388 */ /* 0x0041e80000000800 */
[----:B---3--:R0:W-:Y:S04]  /*04e0*/  STS [R13+0x34], R22 ;  /* 0x000034160d007388 */ /* 0x0081e80000000800 */
[----:B----4-:R0:W-:Y:S04]  /*04f0*/  STS [R13+0x38], R24 ;  /* 0x000038180d007388 */ /* 0x0101e80000000800 */
[----:B-----5:R0:W-:Y:S01]  /*0500*/  STS [R13+0x3c], R26 ;  /* 0x00003c1a0d007388 */ /* 0x0201e20000000800 */
[----:B------:R-:W-:Y:S05]  /*0510*/  @P3 BRA `(.L_x_140) ;  /* 0xfffffffc00643947 */ /* 0x000fea000383ffff */
[----:B------:R-:W-:-:S07]  /*0520*/  IMAD.MOV.U32 R11, RZ, RZ, R7 ;  /* 0x000000ffff0b7224 */ /* 0x000fce00078e0007 */
.L_x_139:
[----:B------:R-:W-:-:S13]  /*0530*/  ISETP.NE.AND P3, PT, R15, RZ, PT ;  /* 0x000000ff0f00720c */ /* 0x000fda0003f65270 */
[----:B------:R-:W-:Y:S05]  /*0540*/  @!P3 BRA `(.L_x_141) ;  /* 0x0000000000f8b947 */ /* 0x000fea0003800000 */
[----:B------:R-:W-:Y:S01]  /*0550*/  ISETP.NE.AND P3, PT, R17, RZ, PT ;  /* 0x000000ff1100720c */ /* 0x000fe20003f65270 */
[----:B------:R-:W-:-:S12]  /*0560*/  @!P0 BRA `(.L_x_142) ;  /* 0x0000000000608947 */ /* 0x000fd80003800000 */
[----:B------:R-:W2:Y:S01]  /*0570*/  LDC.64 R4, c[0x0][0x398] ;  /* 0x0000e600ff047b82 */ /* 0x000ea20000000a00 */
[----:B0-----:R-:W-:-:S04]  /*0580*/  IMAD R13, R9, R2, R11 ;  /* 0x00000002090d7224 */ /* 0x001fc800078e020b */
[----:B--2---:R-:W-:-:S05]  /*0590*/  IMAD.WIDE R4, R13, 0x4, R4 ;  /* 0x000000040d047825 */ /* 0x004fca00078e0204 */
[----:B------:R-:W2:Y:S04]  /*05a0*/  LDG.E R16, desc[UR8][R4.64] ;  /* 0x0000000804107981 */ /* 0x000ea8000c1e1900 */
[----:B------:R-:W3:Y:S04]  /*05b0*/  LDG.E R18, desc[UR8][R4.64+0x4] ;  /* 0x0000040804127981 */ /* 0x000ee8000c1e1900 */
[----:B------:R-:W4:Y:S04]  /*05c0*/  LDG.E R20, desc[UR8][R4.64+0x8] ;  /* 0x0000080804147981 */ /* 0x000f28000c1e1900 */
[----:B------:R-:W5:Y:S04]  /*05d0*/  LDG.E R22, desc[UR8][R4.64+0xc] ;  /* 0x00000c0804167981 */ /* 0x000f68000c1e1900 */
[----:B------:R-:W5:Y:S04]  /*05e0*/  LDG.E R24, desc[UR8][R4.64+0x10] ;  /* 0x0000100804187981 */ /* 0x000f68000c1e1900 */
[----:B------:R-:W5:Y:S04]  /*05f0*/  LDG.E R26, desc[UR8][R4.64+0x14] ;  /* 0x00001408041a7981 */ /* 0x000f68000c1e1900 */
[----:B------:R-:W5:Y:S04]  /*0600*/  LDG.E R28, desc[UR8][R4.64+0x18] ;  /* 0x00001808041c7981 */ /* 0x000f68000c1e1900 */
[----:B------:R-:W5:Y:S01]  /*0610*/  LDG.E R19, desc[UR8][R4.64+0x1c] ;  /* 0x00001c0804137981 */ /* 0x000f62000c1e1900 */
[----:B------:R-:W0:Y:S01]  /*0620*/  S2UR UR6, SR_CgaCtaId ;  /* 0x00000000000679c3 */ /* 0x000e220000008800 */
[----:B------:R-:W-:Y:S01]  /*0630*/  UMOV UR5, 0x400 ;  /* 0x0000040000057882 */ /* 0x000fe20000000000 */
[----:B------:R-:W-:Y:S01]  /*0640*/  IADD3 R11, PT, PT, R11, 0x8, RZ ;  /* 0x000000080b0b7810 */ /* 0x000fe20007ffe0ff */
[----:B0-----:R-:W-:-:S06]  /*0650*/  ULEA UR5, UR6, UR5, 0x18 ;  /* 0x0000000506057291 */ /* 0x001fcc000f8ec0ff */
[----:B------:R-:W-:-:S05]  /*0660*/  LEA R13, R13, UR5, 0x2 ;  /* 0x000000050d0d7c11 */ /* 0x000fca000f8e10ff */
[----:B--2---:R2:W-:Y:S04]  /*0670*/  STS [R13], R16 ;  /* 0x000000100d007388 */ /* 0x0045e80000000800 */
[----:B---3--:R2:W-:Y:S04]  /*0680*/  STS [R13+0x4], R18 ;  /* 0x000004120d007388 */ /* 0x0085e80000000800 */
[----:B----4-:R2:W-:Y:S04]  /*0690*/  STS [R13+0x8], R20 ;  /* 0x000008140d007388 */ /* 0x0105e80000000800 */
[----:B-----5:R2:W-:Y:S04]  /*06a0*/  STS [R13+0xc], R22 ;  /* 0x00000c160d007388 */ /* 0x0205e80000000800 */
[----:B------:R2:W-:Y:S04]  /*06b0*/  STS [R13+0x10], R24 ;  /* 0x000010180d007388 */ /* 0x0005e80000000800 */
[----:B------:R2:W-:Y:S04]  /*06c0*/  STS [R13+0x14], R26 ;  /* 0x0000141a0d007388 */ /* 0x0005e80000000800 */
[----:B------:R2:W-:Y:S04]  /*06d0*/  STS [R13+0x18], R28 ;  /* 0x0000181c0d007388 */ /* 0x0005e80000000800 */
[----:B------:R2:W-:Y:S02]  /*06e0*/  STS [R13+0x1c], R19 ;  /* 0x00001c130d007388 */ /* 0x0005e40000000800 */
.L_x_142:
[----:B------:R-:W-:Y:S05]  /*06f0*/  @!P3 BRA `(.L_x_141) ;  /* 0x00000000008cb947 */ /* 0x000fea0003800000 */
[----:B------:R-:W-:Y:S01]  /*0700*/  ISETP.NE.AND P3, PT, R8, RZ, PT ;  /* 0x000000ff0800720c */ /* 0x000fe20003f65270 */
[----:B------:R-:W-:-:S12]  /*0710*/  @!P1 BRA `(.L_x_143) ;  /* 0x0000000000409947 */ /* 0x000fd80003800000 */
[----:B------:R-:W3:Y:S01]  /*0720*/  LDC.64 R4, c[0x0][0x398] ;  /* 0x0000e600ff047b82 */ /* 0x000ee20000000a00 */
[----:B0-2---:R-:W-:-:S04]  /*0730*/  IMAD R13, R9, R2, R11 ;  /* 0x00000002090d7224 */ /* 0x005fc800078e020b */
[----:B---3--:R-:W-:-:S05]  /*0740*/  IMAD.WIDE R4, R13, 0x4, R4 ;  /* 0x000000040d047825 */ /* 0x008fca00078e0204 */
[----:B------:R-:W2:Y:S04]  /*0750*/  LDG.E R16, desc[UR8][R4.64] ;  /* 0x0000000804107981 */ /* 0x000ea8000c1e1900 */
[----:B------:R-:W3:Y:S04]  /*0760*/  LDG.E R18, desc[UR8][R4.64+0x4] ;  /* 0x0000040804127981 */ /* 0x000ee8000c1e1900 */
[----:B------:R-:W4:Y:S04]  /*0770*/  LDG.E R20, desc[UR8][R4.64+0x8] ;  /* 0x0000080804147981 */ /* 0x000f28000c1e1900 */
[----:B------:R-:W5:Y:S01]  /*0780*/  LDG.E R22, desc[UR8][R4.64+0xc] ;  /* 0x00000c0804167981 */ /* 0x000f62000c1e1900 */
[----:B------:R-:W0:Y:S01]  /*0790*/  S2UR UR6, SR_CgaCtaId ;  /* 0x00000000000679c3 */ /* 0x000e220000008800 */
[----:B------:R-:W-:Y:S01]  /*07a0*/  UMOV UR5, 0x400 ;  /* 0x0000040000057882 */ /* 0x000fe20000000000 */
[----:B------:R-:W-:Y:S01]  /*07b0*/  VIADD R11, R11, 0x4 ;  /* 0x000000040b0b7836 */ /* 0x000fe20000000000 */
[----:B0-----:R-:W-:-:S06]  /*07c0*/  ULEA UR5, UR6, UR5, 0x18 ;  /* 0x0000000506057291 */ /* 0x001fcc000f8ec0ff */
[----:B------:R-:W-:-:S05]  /*07d0*/  LEA R13, R13, UR5, 0x2 ;  /* 0x000000050d0d7c11 */ /* 0x000fca000f8e10ff */
[----:B--2---:R0:W-:Y:S04]  /*07e0*/  STS [R13], R16 ;  /* 0x000000100d007388 */ /* 0x0041e80000000800 */
[----:B---3--:R0:W-:Y:S04]  /*07f0*/  STS [R13+0x4], R18 ;  /* 0x000004120d007388 */ /* 0x0081e80000000800 */
[----:B----4-:R0:W-:Y:S04]  /*0800*/  STS [R13+0x8], R20 ;  /* 0x000008140d007388 */ /* 0x0101e80000000800 */
[----:B-----5:R0:W-:Y:S02]  /*0810*/  STS [R13+0xc], R22 ;  /* 0x00000c160d007388 */ /* 0x0201e40000000800 */
.L_x_143:
[----:B------:R-:W-:Y:S05]  /*0820*/  @!P3 BRA `(.L_x_141) ;  /* 0x000000000040b947 */ /* 0x000fea0003800000 */
[----:B------:R-:W3:Y:S01]  /*0830*/  LDC.64 R4, c[0x0][0x398] ;  /* 0x0000e600ff047b82 */ /* 0x000ee20000000a00 */
[----:B------:R-:W-:-:S04]  /*0840*/  IMAD R9, R9, R2, R11 ;  /* 0x0000000209097224 */ /* 0x000fc800078e020b */
[----:B---3--:R-:W-:-:S05]  /*0850*/  IMAD.WIDE R4, R9, 0x4, R4 ;  /* 0x0000000409047825 */ /* 0x008fca00078e0204 */
[----:B------:R-:W3:Y:S01]  /*0860*/  LDG.E R2, desc[UR8][R4.64] ;  /* 0x0000000804027981 */ /* 0x000ee2000c1e1900 */
[----:B------:R-:W4:Y:S01]  /*0870*/  S2UR UR6, SR_CgaCtaId ;  /* 0x00000000000679c3 */ /* 0x000f220000008800 */
[----:B------:R-:W-:Y:S01]  /*0880*/  UMOV UR5, 0x400 ;  /* 0x0000040000057882 */ /* 0x000fe20000000000 */
[----:B------:R-:W-:Y:S01]  /*0890*/  ISETP.NE.AND P3, PT, R8, 0x1, PT ;  /* 0x000000010800780c */ /* 0x000fe20003f65270 */
[----:B----4-:R-:W-:-:S06]  /*08a0*/  ULEA UR5, UR6, UR5, 0x18 ;  /* 0x0000000506057291 */ /* 0x010fcc000f8ec0ff */
[----:B------:R-:W-:-:S05]  /*08b0*/  LEA R11, R9, UR5, 0x2 ;  /* 0x00000005090b7c11 */ /* 0x000fca000f8e10ff */
[----:B---3--:R3:W-:Y:S01]  /*08c0*/  STS [R11], R2 ;  /* 0x000000020b007388 */ /* 0x0087e20000000800 */
[----:B------:R-:W-:Y:S05]  /*08d0*/  @!P3 BRA `(.L_x_141) ;  /* 0x000000000014b947 */ /* 0x000fea0003800000 */
[----:B------:R-:W-:Y:S01]  /*08e0*/  ISETP.NE.AND P3, PT, R8, 0x2, PT ;  /* 0x000000020800780c */ /* 0x000fe20003f65270 */
[----:B---3--:R-:W3:-:S12]  /*08f0*/  LDG.E R2, desc[UR8][R4.64+0x4] ;  /* 0x0000040804027981 */ /* 0x008ed8000c1e1900 */
[----:B------:R-:W4:Y:S04]  /*0900*/  @P3 LDG.E R9, desc[UR8][R4.64+0x8] ;  /* 0x0000080804093981 */ /* 0x000f28000c1e1900 */
[----:B---3--:R3:W-:Y:S04]  /*0910*/  STS [R11+0x4], R2 ;  /* 0x000004020b007388 */ /* 0x0087e80000000800 */
[----:B----4-:R3:W-:Y:S02]  /*0920*/  @P3 STS [R11+0x8], R9 ;  /* 0x000008090b003388 */ /* 0x0107e40000000800 */
.L_x_141:
[----:B------:R-:W-:Y:S05]  /*0930*/  @!P2 BRA `(.L_x_144) ;  /* 0xfffffff80030a947 */ /* 0x000fea000383ffff */
.L_x_138:
[----:B-1-3--:R-:W-:Y:S05]  /*0940*/  BSYNC.RECONVERGENT B1 ;  /* 0x0000000000017941 */ /* 0x00afea0003800200 */
.L_x_137:
[----:B------:R-:W-:-:S05]  /*0950*/  VIADD R10, R10, UR7 ;  /* 0x000000070a0a7c36 */ /* 0x000fca0008000000 */
[----:B------:R-:W-:-:S13]  /*0960*/  ISETP.GE.AND P2, PT, R10, R3, PT ;  /* 0x000000030a00720c */ /* 0x000fda0003f46270 */
[----:B------:R-:W-:Y:S05]  /*0970*/  @!P2 BRA `(.L_x_145) ;  /* 0xfffffff80004a947 */ /* 0x000fea000383ffff */
.L_x_136:
[----:B-1-3--:R-:W-:Y:S05]  /*0980*/  BSYNC.RECONVERGENT B0 ;  /* 0x0000000000007941 */ /* 0x00afea0003800200 */
.L_x_135:
[----:B------:R-:W1:Y:S01]  /*0990*/  LDCU UR5, c[0x0][0x3b0] ;  /* 0x00007600ff0577ac */ /* 0x000e620008000800 */
[----:B------:R-:W-:-:S04]  /*09a0*/  UIADD3 UR4, UPT, UPT, UR4, 0x1, URZ ;  /* 0x0000000104047890 */ /* 0x000fc8000fffe0ff */
[----:B-1----:R-:W-:-:S09]  /*09b0*/  UISETP.NE.AND UP0, UPT, UR4, UR5, UPT ;  /* 0x000000050400728c */ /* 0x002fd2000bf05270 */
[----:B------:R-:W-:Y:S05]  /*09c0*/  BRA.U UP0, `(.L_x_146) ;  /* 0xfffffff500dc7547 */ /* 0x000fea000b83ffff */
.L_x_134:
[----:B------:R-:W1:Y:S01]  /*09d0*/  LDCU UR4, c[0x0][0x3b4] ;  /* 0x00007680ff0477ac */ /* 0x000e620008000800 */
[----:B------:R-:W3:Y:S01]  /*09e0*/  S2R R6, SR_TID.X ;  /* 0x0000000000067919 */ /* 0x000ee20000002100 */
[----:B------:R-:W4:Y:S01]  /*09f0*/  LDC R5, c[0x0][0x3ac] ;  /* 0x0000eb00ff057b82 */ /* 0x000f220000000800 */
[----:B------:R-:W5:Y:S07]  /*0a00*/  LDCU UR5, c[0x0][0x3a0] ;  /* 0x00007400ff0577ac */ /* 0x000f6e0008000800 */
[----:B------:R-:W3:Y:S01]  /*0a10*/  LDC R9, c[0x0][0x360] ;  /* 0x0000d800ff097b82 */ /* 0x000ee20000000800 */
[----:B-1----:R-:W-:-:S07]  /*0a20*/  I2FP.F32.S32 R7, UR4 ;  /* 0x0000000400077c45 */ /* 0x002fce0008201400 */
[----:B------:R-:W3:Y:S01]  /*0a30*/  S2UR UR4, SR_CTAID.X ;  /* 0x00000000000479c3 */ /* 0x000ee20000002500 */
[----:B0-----:R-:W0:Y:S01]  /*0a40*/  MUFU.RCP R0, R7 ;  /* 0x0000000700007308 */ /* 0x001e220000001000 */
[----:B-----5:R-:W-:Y:S02]  /*0a50*/  I2FP.F32.S32 R2, UR5 ;  /* 0x0000000500027c45 */ /* 0x020fe40008201400 */
[----:B----4-:R-:W-:-:S04]  /*0a60*/  LEA.HI R5, R5, R5, RZ, 0x1 ;  /* 0x0000000505057211 */ /* 0x010fc800078f08ff */
[----:B------:R-:W-:Y:S06]  /*0a70*/  BAR.SYNC.DEFER_BLOCKING 0x0 ;  /* 0x0000000000007b1d */ /* 0x000fec0000010000 */
[----:B------:R-:W1:Y:S01]  /*0a80*/  FCHK P0, R2, R7 ;  /* 0x0000000702007302 */ /* 0x000e620000000000 */
[----:B0-----:R-:W-:-:S04]  /*0a90*/  FFMA R3, -R7, R0, 1 ;  /* 0x3f80000007037423 */ /* 0x001fc80000000100 */
[----:B------:R-:W-:-:S04]  /*0aa0*/  FFMA R3, R0, R3, R0 ;  /* 0x0000000300037223 */ /* 0x000fc80000000000 */
[----:B------:R-:W-:-:S04]  /*0ab0*/  FFMA R0, R2, R3, RZ ;  /* 0x0000000302007223 */ /* 0x000fc800000000ff */
[----:B------:R-:W-:-:S04]  /*0ac0*/  FFMA R4, -R7, R0, R2 ;  /* 0x0000000007047223 */ /* 0x000fc80000000102 */
[----:B------:R-:W-:Y:S01]  /*0ad0*/  FFMA R4, R3, R4, R0 ;  /* 0x0000000403047223 */ /* 0x000fe20000000000 */
[----:B---3--:R-:W-:Y:S01]  /*0ae0*/  IMAD R0, R9, UR4, R6 ;  /* 0x0000000409007c24 */ /* 0x008fe2000f8e0206 */
[----:B------:R-:W-:Y:S01]  /*0af0*/  SHF.R.S32.HI R3, RZ, 0x1, R5 ;  /* 0x00000001ff037819 */ /* 0x000fe20000011405 */
[----:B-1----:R-:W-:Y:S06]  /*0b00*/  @!P0 BRA `(.L_x_147) ;  /* 0x00000000000c8947 */ /* 0x002fec0003800000 */
[----:B------:R-:W-:Y:S01]  /*0b10*/  IMAD.MOV.U32 R4, RZ, RZ, R2 ;  /* 0x000000ffff047224 */ /* 0x000fe200078e0002 */
[----:B------:R-:W-:-:S07]  /*0b20*/  MOV R8, 0xb40 ;  /* 0x00000b4000087802 */ /* 0x000fce0000000f00 */
[----:B--2---:R-:W-:Y:S05]  /*0b30*/  CALL.REL.NOINC `($__internal_2_$__cuda_sm3x_div_rn_noftz_f32_slowpath) ;  /* 0x0000001c00807944 */ /* 0x004fea0003c00000 */
.L_x_147:
[----:B------:R-:W0:Y:S02]  /*0b40*/  F2I.CEIL.NTZ R4, R4 ;  /* 0x0000000400047305 */ /* 0x000e24000020b100 */
[----:B0-----:R-:W-:-:S04]  /*0b50*/  IADD3 R5, PT, PT, R4, -R3, RZ ;  /* 0x8000000304057210 */ /* 0x001fc80007ffe0ff */
[----:B------:R-:W-:-:S13]  /*0b60*/  ISETP.GE.AND P0, PT, R0, R5, PT ;  /* 0x000000050000720c */ /* 0x000fda0003f06270 */
[----:B------:R-:W-:Y:S05]  /*0b70*/  @P0 EXIT ;  /* 0x000000000000094d */ /* 0x000fea0003800000 */
[----:B------:R-:W0:Y:S01]  /*0b80*/  LDCU UR5, c[0x0][0x3a4] ;  /* 0x00007480ff0577ac */ /* 0x000e220008000800 */
[----:B------:R-:W1:Y:S01]  /*0b90*/  MUFU.RCP R2, R7 ;  /* 0x0000000700027308 */ /* 0x000e620000001000 */
[----:B--2---:R-:W2:Y:S01]  /*0ba0*/  S2R R13, SR_TID.Y ;  /* 0x00000000000d7919 */ /* 0x004ea20000002200 */
[----:B------:R-:W3:Y:S08]  /*0bb0*/  LDC R8, c[0x0][0x3b0] ;  /* 0x0000ec00ff087b82 */ /* 0x000ef00000000800 */
[----:B------:R-:W2:Y:S01]  /*0bc0*/  S2UR UR4, SR_CTAID.Y ;  /* 0x00000000000479c3 */ /* 0x000ea20000002600 */
[----:B0-----:R-:W-:-:S07]  /*0bd0*/  I2FP.F32.S32 R4, UR5 ;  /* 0x0000000500047c45 */ /* 0x001fce0008201400 */
[----:B------:R-:W2:Y:S01]  /*0be0*/  LDC R6, c[0x0][0x364] ;  /* 0x0000d900ff067b82 */ /* 0x000ea20000000800 */
[----:B-1----:R-:W-:Y:S01]  /*0bf0*/  FFMA R11, -R7, R2, 1 ;  /* 0x3f800000070b7423 */ /* 0x002fe20000000102 */
[----:B------:R-:W0:Y:S03]  /*0c00*/  FCHK P0, R4, R7 ;  /* 0x0000000704007302 */ /* 0x000e260000000000 */
[----:B------:R-:W-:Y:S01]  /*0c10*/  FFMA R2, R2, R11, R2 ;  /* 0x0000000b02027223 */ /* 0x000fe20000000002 */
[----:B---3--:R-:W-:-:S03]  /*0c20*/  ISETP.GE.AND P2, PT, R8, 0x1, PT ;  /* 0x000000010800780c */ /* 0x008fc60003f46270 */
[----:B------:R-:W-:-:S04]  /*0c30*/  FFMA R11, R2, R4, RZ ;  /* 0x00000004020b7223 */ /* 0x000fc800000000ff */
[----:B------:R-:W-:-:S04]  /*0c40*/  FFMA R8, -R7, R11, R4 ;  /* 0x0000000b07087223 */ /* 0x000fc80000000104 */
[----:B------:R-:W-:Y:S01]  /*0c50*/  FFMA R8, R2, R8, R11 ;  /* 0x0000000802087223 */ /* 0x000fe2000000000b */
[----:B--2---:R-:W-:Y:S01]  /*0c60*/  IMAD R2, R6, UR4, R13 ;  /* 0x0000000406027c24 */ /* 0x004fe2000f8e020d */
[----:B0-----:R-:W-:Y:S06]  /*0c70*/  @!P0 BRA `(.L_x_148) ;  /* 0x00000000000c8947 */ /* 0x001fec0003800000 */
[----:B------:R-:W-:-:S07]  /*0c80*/  MOV R8, 0xca0 ;  /* 0x00000ca000087802 */ /* 0x000fce0000000f00 */
[----:B------:R-:W-:Y:S05]  /*0c90*/  CALL.REL.NOINC `($__internal_2_$__cuda_sm3x_div_rn_noftz_f32_slowpath) ;  /* 0x0000001c00287944 */ /* 0x000fea0003c00000 */
[----:B------:R-:W-:-:S07]  /*0ca0*/  IMAD.MOV.U32 R8, RZ, RZ, R4 ;  /* 0x000000ffff087224 */ /* 0x000fce00078e0004 */
.L_x_148:
[----:B------:R-:W0:Y:S02]  /*0cb0*/  LDCU UR4, c[0x0][0x374] ;  /* 0x00006e80ff0477ac */ /* 0x000e240008000800 */
[----:B0-----:R-:W-:Y:S05]  /*0cc0*/  @!P2 EXIT ;  /* 0x000000000000a94d */ /* 0x001fea0003800000 */
[----:B------:R-:W0:Y:S01]  /*0cd0*/  LDCU UR6, c[0x0][0x3ac] ;  /* 0x00007580ff0677ac */ /* 0x000e220008000800 */
[----:B------:R-:W1:Y:S01]  /*0ce0*/  F2I.CEIL.NTZ R8, R8 ;  /* 0x0000000800087305 */ /* 0x000e62000020b100 */
[----:B------:R-:W-:Y:S01]  /*0cf0*/  IMAD R4, R6, UR4, RZ ;  /* 0x0000000406047c24 */ /* 0x000fe2000f8e02ff */
[----:B------:R-:W2:Y:S01]  /*0d00*/  LDCU UR5, c[0x0][0x370] ;  /* 0x00006e00ff0577ac */ /* 0x000ea20008000800 */
[----:B-1----:R-:W-:Y:S01]  /*0d10*/  IMAD.IADD R7, R8, 0x1, -R3 ;  /* 0x0000000108077824 */ /* 0x002fe200078e0a03 */
[----:B0-----:R-:W-:Y:S01]  /*0d20*/  UISETP.GT.AND UP0, UPT, UR6, -0x2, UPT ;  /* 0xfffffffe0600788c */ /* 0x001fe2000bf04270 */
[----:B--2---:R-:W-:-:S08]  /*0d30*/  IMAD R9, R9, UR5, RZ ;  /* 0x0000000509097c24 */ /* 0x004fd0000f8e02ff */
[----:B------:R-:W-:Y:S05]  /*0d40*/  BRA.U UP0, `(.L_x_149) ;  /* 0x0000000500847547 */ /* 0x000fea000b800000 */
[----:B------:R-:W0:Y:S01]  /*0d50*/  LDC R6, c[0x0][0x3b0] ;  /* 0x0000ec00ff067b82 */ /* 0x000e220000000800 */
[----:B------:R-:W1:Y:S02]  /*0d60*/  LDCU.64 UR4, c[0x0][0x388] ;  /* 0x00007100ff0477ac */ /* 0x000e640008000a00 */
[----:B-1----:R-:W-:-:S04]  /*0d70*/  UIADD3 UR4, UP0, UPT, UR4, 0x10, URZ ;  /* 0x0000001004047890 */ /* 0x002fc8000ff1e0ff */
[----:B------:R-:W-:Y:S01]  /*0d80*/  UIADD3.X UR5, UPT, UPT, URZ, UR5, URZ, UP0, !UPT ;  /* 0x00000005ff057290 */ /* 0x000fe200087fe4ff */
[----:B0-----:R-:W-:-:S05]  /*0d90*/  LOP3.LUT R17, R6, 0x7, RZ, 0xc0, !PT ;  /* 0x0000000706117812 */ /* 0x001fca00078ec0ff */
[----:B------:R-:W-:-:S05]  /*0da0*/  VIADD R3, R17, 0xffffffff ;  /* 0xffffffff11037836 */ /* 0x000fca0000000000 */
[----:B------:R-:W-:Y:S02]  /*0db0*/  ISETP.GE.U32.AND P0, PT, R3, 0x3, PT ;  /* 0x000000030300780c */ /* 0x000fe40003f06070 */
[C---:B------:R-:W-:Y:S02]  /*0dc0*/  LOP3.LUT R3, R6.reuse, 0x7ffffff8, RZ, 0xc0, !PT ;  /* 0x7ffffff806037812 */ /* 0x040fe400078ec0ff */
[----:B------:R-:W-:Y:S02]  /*0dd0*/  LOP3.LUT R6, R6, 0x3, RZ, 0xc0, !PT ;  /* 0x0000000306067812 */ /* 0x000fe400078ec0ff */
[----:B------:R-:W-:-:S07]  /*0de0*/  IADD3 R8, PT, PT, -R3, RZ, RZ ;  /* 0x000000ff03087210 */ /* 0x000fce0007ffe1ff */
.L_x_157:
[----:B------:R-:W-:Y:S01]  /*0df0*/  ISETP.GE.AND P1, PT, R2, R7, PT ;  /* 0x000000070200720c */ /* 0x000fe20003f26270 */
[----:B------:R-:W-:-:S12]  /*0e00*/  BSSY.RECONVERGENT B0, `(.L_x_150) ;  /* 0x0000051000007945 */ /* 0x000fd80003800200 */
[----:B012---:R-:W-:Y:S05]  /*0e10*/  @P1 BRA `(.L_x_151) ;  /* 0x00000004003c1947 */ /* 0x007fea0003800000 */
[----:B------:R-:W0:Y:S01]  /*0e20*/  LDC R12, c[0x0][0x3b4] ;  /* 0x0000ed00ff0c7b82 */ /* 0x000e220000000800 */
[----:B------:R-:W1:Y:S02]  /*0e30*/  LDCU UR6, c[0x0][0x3a4] ;  /* 0x00007480ff0677ac */ /* 0x000e640008000800 */
[----:B-1----:R-:W-:Y:S01]  /*0e40*/  IMAD R13, R0, UR6, RZ ;  /* 0x00000006000d7c24 */ /* 0x002fe2000f8e02ff */
[----:B0-----:R-:W-:-:S04]  /*0e50*/  IABS R15, R12 ;  /* 0x0000000c000f7213 */ /* 0x001fc80000000000 */
[----:B------:R-:W0:Y:S08]  /*0e60*/  I2F.RP R14, R15 ;  /* 0x0000000f000e7306 */ /* 0x000e300000209400 */
[----:B0-----:R-:W0:Y:S02]  /*0e70*/  MUFU.RCP R14, R14 ;  /* 0x0000000e000e7308 */ /* 0x001e240000001000 */
[----:B0-----:R-:W-:-:S06]  /*0e80*/  VIADD R10, R14, 0xffffffe ;  /* 0x0ffffffe0e0a7836 */ /* 0x001fcc0000000000 */
[----:B------:R0:W1:Y:S02]  /*0e90*/  F2I.FTZ.U32.TRUNC.NTZ R11, R10 ;  /* 0x0000000a000b7305 */ /* 0x000064000021f000 */
[----:B0-----:R-:W-:Y:S02]  /*0ea0*/  IMAD.MOV.U32 R10, RZ, RZ, RZ ;  /* 0x000000ffff0a7224 */ /* 0x001fe400078e00ff */
[----:B-1----:R-:W-:-:S04]  /*0eb0*/  IMAD.MOV R16, RZ, RZ, -R11 ;  /* 0x000000ffff107224 */ /* 0x002fc800078e0a0b */
[----:B------:R-:W-:Y:S01]  /*0ec0*/  IMAD R19, R16, R15, RZ ;  /* 0x0000000f10137224 */ /* 0x000fe200078e02ff */
[----:B------:R-:W-:Y:S02]  /*0ed0*/  IABS R16, R13 ;  /* 0x0000000d00107213 */ /* 0x000fe40000000000 */
[----:B------:R-:W-:Y:S01]  /*0ee0*/  LOP3.LUT R13, R13, R12, RZ, 0x3c, !PT ;  /* 0x0000000c0d0d7212 */ /* 0x000fe200078e3cff */
[----:B------:R-:W-:-:S03]  /*0ef0*/  IMAD.HI.U32 R11, R11, R19, R10 ;  /* 0x000000130b0b7227 */ /* 0x000fc600078e000a */
[----:B------:R-:W-:-:S03]  /*0f00*/  ISETP.GE.AND P2, PT, R13, RZ, PT ;  /* 0x000000ff0d00720c */ /* 0x000fc60003f46270 */
[----:B------:R-:W-:-:S05]  /*0f10*/  IMAD.HI.U32 R14, R11, R16, RZ ;  /* 0x000000100b0e7227 */ /* 0x000fca00078e00ff */
[----:B------:R-:W-:-:S05]  /*0f20*/  IADD3 R10, PT, PT, -R14, RZ, RZ ;  /* 0x000000ff0e0a7210 */ /* 0x000fca0007ffe1ff */
[----:B------:R-:W-:-:S05]  /*0f30*/  IMAD R10, R15, R10, R16 ;  /* 0x0000000a0f0a7224 */ /* 0x000fca00078e0210 */
[----:B------:R-:W-:-:S13]  /*0f40*/  ISETP.GT.U32.AND P3, PT, R15, R10, PT ;  /* 0x0000000a0f00720c */ /* 0x000fda0003f64070 */
[----:B------:R-:W-:Y:S02]  /*0f50*/  @!P3 IMAD.IADD R10, R10, 0x1, -R15 ;  /* 0x000000010a0ab824 */ /* 0x000fe400078e0a0f */
[----:B------:R-:W-:Y:S01]  /*0f60*/  @!P3 VIADD R14, R14, 0x1 ;  /* 0x000000010e0eb836 */ /* 0x000fe20000000000 */
[----:B------:R-:W-:Y:S02]  /*0f70*/  ISETP.NE.AND P3, PT, R12, RZ, PT ;  /* 0x000000ff0c00720c */ /* 0x000fe40003f65270 */
[----:B------:R-:W-:Y:S01]  /*0f80*/  ISETP.GE.U32.AND P1, PT, R10, R15, PT ;  /* 0x0000000f0a00720c */ /* 0x000fe20003f26070 */
[----:B------:R-:W-:-:S12]  /*0f90*/  IMAD.MOV.U32 R15, RZ, RZ, R2 ;  /* 0x000000ffff0f7224 */ /* 0x000fd800078e0002 */
[----:B------:R-:W-:-:S05]  /*0fa0*/  @P1 VIADD R14, R14, 0x1 ;  /* 0x000000010e0e1836 */ /* 0x000fca0000000000 */
[----:B------:R-:W-:Y:S02]  /*0fb0*/  @!P2 IADD3 R14, PT, PT, -R14, RZ, RZ ;  /* 0x000000ff0e0ea210 */ /* 0x000fe40007ffe1ff */
[----:B------:R-:W-:-:S07]  /*0fc0*/  @!P3 LOP3.LUT R14, RZ, R12, RZ, 0x33, !PT ;  /* 0x0000000cff0eb212 */ /* 0x000fce00078e33ff */
.L_x_156:
[----:B0-----:R-:W0:Y:S01]  /*0fd0*/  LDC R21, c[0x0][0x3b0] ;  /* 0x0000ec00ff157b82 */ /* 0x001e220000000800 */
[----:B------:R-:W-:Y:S01]  /*0fe0*/  IMAD.IADD R16, R14, 0x1, R15 ;  /* 0x000000010e107824 */ /* 0x000fe200078e020f */
[----:B------:R-:W-:Y:S01]  /*0ff0*/  IADD3 R15, PT, PT, R4, R15, RZ ;  /* 0x0000000f040f7210 */ /* 0x000fe20007ffe0ff */
[----:B------:R-:W-:-:S03]  /*1000*/  IMAD.MOV.U32 R19, RZ, RZ, RZ ;  /* 0x000000ffff137224 */ /* 0x000fc600078e00ff */
[----:B------:R-:W-:Y:S02]  /*1010*/  ISETP.GE.AND P1, PT, R15, R7, PT ;  /* 0x000000070f00720c */ /* 0x000fe40003f26270 */
[----:B0-----:R-:W-:Y:S01]  /*1020*/  ISETP.GE.U32.AND P2, PT, R21, 0x8, PT ;  /* 0x000000081500780c */ /* 0x001fe20003f46070 */
[----:B------:R-:W-:-:S12]  /*1030*/  IMAD R16, R16, R21, RZ ;  /* 0x0000001510107224 */ /* 0x000fd800078e02ff */
[----:B-12---:R-:W-:Y:S05]  /*1040*/  @!P2 BRA `(.L_x_152) ;  /* 0x000000000048a947 */ /* 0x006fea0003800000 */
[----:B------:R-:W-:Y:S01]  /*1050*/  IMAD.MOV.U32 R13, RZ, RZ, R16 ;  /* 0x000000ffff0d7224 */ /* 0x000fe200078e0010 */
[----:B------:R-:W-:-:S07]  /*1060*/  MOV R12, R8 ;  /* 0x00000008000c7202 */ /* 0x000fce0000000f00 */
.L_x_153:
[----:B0-----:R-:W-:Y:S01]  /*1070*/  IMAD.U32 R10, RZ, RZ, UR4 ;  /* 0x00000004ff0a7e24 */ /* 0x001fe2000f8e00ff */
[----:B------:R-:W-:Y:S01]  /*1080*/  IADD3 R12, PT, PT, R12, 0x8, RZ ;  /* 0x000000080c0c7810 */ /* 0x000fe20007ffe0ff */
[----:B------:R-:W-:-:S03]  /*1090*/  IMAD.U32 R11, RZ, RZ, UR5 ;  /* 0x00000005ff0b7e24 */ /* 0x000fc6000f8e00ff */
[----:B------:R-:W-:Y:S01]  /*10a0*/  ISETP.NE.AND P2, PT, R12, RZ, PT ;  /* 0x000000ff0c00720c */ /* 0x000fe20003f45270 */
[----:B------:R-:W-:-:S04]  /*10b0*/  IMAD.WIDE R10, R13, 0x4, R10 ;  /* 0x000000040d0a7825 */ /* 0x000fc800078e020a */
[----:B------:R-:W-:Y:S01]  /*10c0*/  VIADD R13, R13, 0x8 ;  /* 0x000000080d0d7836 */ /* 0x000fe20000000000 */
[----:B------:R0:W-:Y:S04]  /*10d0*/  STG.E desc[UR8][R10.64+-0x10], RZ ;  /* 0xfffff0ff0a007986 */ /* 0x0001e8000c101908 */
[----:B------:R0:W-:Y:S04]  /*10e0*/  STG.E desc[UR8][R10.64+-0xc], RZ ;  /* 0xfffff4ff0a007986 */ /* 0x0001e8000c101908 */
[----:B------:R0:W-:Y:S04]  /*10f0*/  STG.E desc[UR8][R10.64+-0x8], RZ ;  /* 0xfffff8ff0a007986 */ /* 0x0001e8000c101908 */
[----:B------:R0:W-:Y:S04]  /*1100*/  STG.E desc[UR8][R10.64+-0x4], RZ ;  /* 0xfffffcff0a007986 */ /* 0x0001e8000c101908 */
[----:B------:R0:W-:Y:S04]  /*1110*/  STG.E desc[UR8][R10.64], RZ ;  /* 0x000000ff0a007986 */ /* 0x0001e8000c101908 */
[----:B------:R0:W-:Y:S04]  /*1120*/  STG.E desc[UR8][R10.64+0x4], RZ ;  /* 0x000004ff0a007986 */ /* 0x0001e8000c101908 */
[----:B------:R0:W-:Y:S04]  /*1130*/  STG.E desc[UR8][R10.64+0x8], RZ ;  /* 0x000008ff0a007986 */ /* 0x0001e8000c101908 */
[----:B------:R0:W-:Y:S01]  /*1140*/  STG.E desc[UR8][R10.64+0xc], RZ ;  /* 0x00000cff0a007986 */ /* 0x0001e2000c101908 */
[----:B------:R-:W-:Y:S05]  /*1150*/  @P2 BRA `(.L_x_153) ;  /* 0xfffffffc00c42947 */ /* 0x000fea000383ffff */
[----:B------:R-:W-:-:S07]  /*1160*/  IMAD.MOV.U32 R19, RZ, RZ, R3 ;  /* 0x000000ffff137224 */ /* 0x000fce00078e0003 */
.L_x_152:
[----:B------:R-:W-:-:S13]  /*1170*/  ISETP.NE.AND P2, PT, R17, RZ, PT ;  /* 0x000000ff1100720c */ /* 0x000fda0003f45270 */
[----:B------:R-:W-:Y:S05]  /*1180*/  @!P2 BRA `(.L_x_154) ;  /* 0x00000000005ca947 */ /* 0x000fea0003800000 */
[----:B------:R-:W-:Y:S01]  /*1190*/  ISETP.NE.AND P2, PT, R6, RZ, PT ;  /* 0x000000ff0600720c */ /* 0x000fe20003f45270 */
[----:B------:R-:W-:-:S12]  /*11a0*/  @!P0 BRA `(.L_x_155) ;  /* 0x0000000000208947 */ /* 0x000fd80003800000 */
[----:B0-----:R-:W0:Y:S01]  /*11b0*/  LDC.64 R10, c[0x0][0x388] ;  /* 0x0000e200ff0a7b82 */ /* 0x001e220000000a00 */
[----:B------:R-:W-:Y:S01]  /*11c0*/  IADD3 R13, PT, PT, R16, R19, RZ ;  /* 0x00000013100d7210 */ /* 0x000fe20007ffe0ff */
[----:B------:R-:W-:-:S04]  /*11d0*/  VIADD R19, R19, 0x4 ;  /* 0x0000000413137836 */ /* 0x000fc80000000000 */
[----:B0-----:R-:W-:-:S05]  /*11e0*/  IMAD.WIDE R10, R13, 0x4, R10 ;  /* 0x000000040d0a7825 */ /* 0x001fca00078e020a */
[----:B------:R1:W-:Y:S04]  /*11f0*/  STG.E desc[UR8][R10.64], RZ ;  /* 0x000000ff0a007986 */ /* 0x0003e8000c101908 */
[----:B------:R1:W-:Y:S04]  /*1200*/  STG.E desc[UR8][R10.64+0x4], RZ ;  /* 0x000004ff0a007986 */ /* 0x0003e8000c101908 */
[----:B------:R1:W-:Y:S04]  /*1210*/  STG.E desc[UR8][R10.64+0x8], RZ ;  /* 0x000008ff0a007986 */ /* 0x0003e8000c101908 */
[----:B------:R1:W-:Y:S02]  /*1220*/  STG.E desc[UR8][R10.64+0xc], RZ ;  /* 0x00000cff0a007986 */ /* 0x0003e4000c101908 */
.L_x_155:
[----:B------:R-:W-:Y:S05]  /*1230*/  @!P2 BRA `(.L_x_154) ;  /* 0x000000000030a947 */ /* 0x000fea0003800000 */
[----:B------:R-:W-:Y:S02]  /*1240*/  ISETP.NE.AND P2, PT, R6, 0x1, PT ;  /* 0x000000010600780c */ /* 0x000fe40003f45270 */
[----:B------:R-:W-:-:S11]  /*1250*/  LOP3.LUT P3, RZ, R21, 0x1, RZ, 0xc0, !PT ;  /* 0x0000000115ff7812 */ /* 0x000fd6000786c0ff */
[----:B------:R-:W2:Y:S01]  /*1260*/  @P2 LDC.64 R12, c[0x0][0x388] ;  /* 0x0000e200ff0c2b82 */ /* 0x000ea20000000a00 */
[----:B------:R-:W-:Y:S01]  /*1270*/  @P2 IMAD.IADD R21, R16, 0x1, R19 ;  /* 0x0000000110152824 */ /* 0x000fe200078e0213 */
[----:B------:R-:W-:-:S05]  /*1280*/  @P2 IADD3 R19, PT, PT, R19, 0x2, RZ ;  /* 0x0000000213132810 */ /* 0x000fca0007ffe0ff */
[----:B------:R-:W-:Y:S01]  /*1290*/  @P3 IMAD.IADD R19, R16, 0x1, R19 ;  /* 0x0000000110133824 */ /* 0x000fe200078e0213 */
[----:B01----:R-:W0:Y:S01]  /*12a0*/  @P3 LDC.64 R10, c[0x0][0x388] ;  /* 0x0000e200ff0a3b82 */ /* 0x003e220000000a00 */
[----:B--2---:R-:W-:-:S05]  /*12b0*/  @P2 IMAD.WIDE R12, R21, 0x4, R12 ;  /* 0x00000004150c2825 */ /* 0x004fca00078e020c */
[----:B------:R2:W-:Y:S01]  /*12c0*/  @P2 STG.E desc[UR8][R12.64], RZ ;  /* 0x000000ff0c002986 */ /* 0x0005e2000c101908 */
[----:B0-----:R-:W-:-:S03]  /*12d0*/  @P3 IMAD.WIDE R10, R19, 0x4, R10 ;  /* 0x00000004130a3825 */ /* 0x001fc600078e020a */
[----:B------:R2:W-:Y:S04]  /*12e0*/  @P2 STG.E desc[UR8][R12.64+0x4], RZ ;  /* 0x000004ff0c002986 */ /* 0x0005e8000c101908 */
[----:B------:R2:W-:Y:S02]  /*12f0*/  @P3 STG.E desc[UR8][R10.64], RZ ;  /* 0x000000ff0a003986 */ /* 0x0005e4000c101908 */
.L_x_154:
[----:B------:R-:W-:Y:S05]  /*1300*/  @!P1 BRA `(.L_x_156) ;  /* 0xfffffffc00309947 */ /* 0x000fea000383ffff */
.L_x_151:
[----:B------:R-:W-:Y:S05]  /*1310*/  BSYNC.RECONVERGENT B0 ;  /* 0x0000000000007941 */ /* 0x000fea0003800200 */
.L_x_150:
[----:B------:R-:W-:-:S05]  /*1320*/  IMAD.IADD R0, R9, 0x1, R0 ;  /* 0x0000000109007824 */ /* 0x000fca00078e0200 */
[----:B------:R-:W-:-:S13]  /*1330*/  ISETP.GE.AND P1, PT, R0, R5, PT ;  /* 0x000000050000720c */ /* 0x000fda0003f26270 */
[----:B------:R-:W-:Y:S05]  /*1340*/  @!P1 BRA `(.L_x_157) ;  /* 0xfffffff800a89947 */ /* 0x000fea000383ffff */
[----:B------:R-:W-:Y:S05]  /*1350*/  EXIT ;  /* 0x000000000000794d */ /* 0x000fea0003800000 */
.L_x_149:
[----:B------:R-:W0:Y:S02]  /*1360*/  LDC R10, c[0x0][0x3a8] ;  /* 0x0000ea00ff0a7b82 */ /* 0x000e240000000800 */
[----:B0-----:R-:W-:-:S13]  /*1370*/  ISETP.GE.AND P0, PT, R10, 0x1, PT ;  /* 0x000000010a00780c */ /* 0x001fda0003f06270 */
[----:B------:R-:W-:Y:S05]  /*1380*/  @!P0 BRA `(.L_x_158) ;  /* 0x0000001000008947 */ /* 0x000fea0003800000 */
[C---:B------:R-:W-:Y:S02]  /*1390*/  LOP3.LUT R4, R10.reuse, 0xf, RZ, 0xc0, !PT ;  /* 0x0000000f0a047812 */ /* 0x040fe400078ec0ff */
[C---:B------:R-:W-:Y:S02]  /*13a0*/  LOP3.LUT R6, R10.reuse, 0x7, RZ, 0xc0, !PT ;  /* 0x000000070a067812 */ /* 0x040fe400078ec0ff */
[C---:B------:R-:W-:Y:S02]  /*13b0*/  LOP3.LUT R8, R10.reuse, 0x7ffffff0, RZ, 0xc0, !PT ;  /* 0x7ffffff00a087812 */ /* 0x040fe400078ec0ff */
[----:B------:R-:W-:-:S07]  /*13c0*/  LOP3.LUT R9, R10, 0x3, RZ, 0xc0, !PT ;  /* 0x000000030a097812 */ /* 0x000fce00078ec0ff */
.L_x_171:
        /* <DEDUP_REMOVED lines=16> */
[----:B0-----:R-:W-:-:S04]  /*14d0*/  IMAD.MOV R17, RZ, RZ, -R11 ;  /* 0x000000ffff117224 */ /* 0x001fc800078e0a0b */
[----:B------:R-:W-:-:S04]  /*14e0*/  IMAD R17, R17, R16, RZ ;  /* 0x0000001011117224 */ /* 0x000fc800078e02ff */
[----:B------:R-:W-:Y:S01]  /*14f0*/  IMAD.HI.U32 R10, R11, R17, R10 ;  /* 0x000000110b0a7227 */ /* 0x000fe200078e000a */
[----:B------:R-:W-:-:S05]  /*1500*/  MOV R11, R18 ;  /* 0x00000012000b7202 */ /* 0x000fca0000000f00 */
[----:B------:R-:W-:-:S04]  /*1510*/  IMAD.HI.U32 R10, R10, R11, RZ ;  /* 0x0000000b0a0a7227 */ /* 0x000fc800078e00ff */
[----:B------:R-:W-:-:S04]  /*1520*/  IMAD.MOV R14, RZ, RZ, -R10 ;  /* 0x000000ffff0e7224 */ /* 0x000fc800078e0a0a */
[----:B------:R-:W-:-:S05]  /*1530*/  IMAD R11, R16, R14, R11 ;  /* 0x0000000e100b7224 */ /* 0x000fca00078e020b */
[----:B------:R-:W-:-:S13]  /*1540*/  ISETP.GT.U32.AND P1, PT, R16, R11, PT ;  /* 0x0000000b1000720c */ /* 0x000fda0003f24070 */
[----:B------:R-:W-:Y:S01]  /*1550*/  @!P1 IMAD.IADD R11, R11, 0x1, -R16 ;  /* 0x000000010b0b9824 */ /* 0x000fe200078e0a10 */
[----:B------:R-:W-:Y:S02]  /*1560*/  @!P1 IADD3 R10, PT, PT, R10, 0x1, RZ ;  /* 0x000000010a0a9810 */ /* 0x000fe40007ffe0ff */
[----:B------:R-:W-:Y:S02]  /*1570*/  ISETP.NE.AND P1, PT, R13, RZ, PT ;  /* 0x000000ff0d00720c */ /* 0x000fe40003f25270 */
[----:B------:R-:W-:-:S13]  /*1580*/  ISETP.GE.U32.AND P0, PT, R11, R16, PT ;  /* 0x000000100b00720c */ /* 0x000fda0003f06070 */
[----:B------:R-:W-:-:S04]  /*1590*/  @P0 VIADD R10, R10, 0x1 ;  /* 0x000000010a0a0836 */ /* 0x000fc80000000000 */
[----:B------:R-:W-:Y:S01]  /*15a0*/  @!P2 IMAD.MOV R10, RZ, RZ, -R10 ;  /* 0x000000ffff0aa224 */ /* 0x000fe200078e0a0a */
[----:B------:R-:W-:-:S07]  /*15b0*/  @!P1 LOP3.LUT R10, RZ, R13, RZ, 0x33, !PT ;  /* 0x0000000dff0a9212 */ /* 0x000fce00078e33ff */
.L_x_170:
[----:B0-----:R-:W0:Y:S01]  /*15c0*/  LDCU UR4, c[0x0][0x3b4] ;  /* 0x00007680ff0477ac */ /* 0x001e220008000800 */
[----:B------:R-:W-:Y:S02]  /*15d0*/  IMAD.MOV.U32 R14, RZ, RZ, RZ ;  /* 0x000000ffff0e7224 */ /* 0x000fe400078e00ff */
[----:B0-----:R-:W-:-:S07]  /*15e0*/  IMAD R11, R12, UR4, R3 ;  /* 0x000000040c0b7c24 */ /* 0x001fce000f8e0203 */
.L_x_169:
[----:B------:R-:W-:Y:S02]  /*15f0*/  HFMA2 R21, -RZ, RZ, 0, 0 ;  /* 0x00000000ff157431 */ /* 0x000fe400000001ff */
[----:B0-----:R-:W-:-:S07]  /*1600*/  IMAD.MOV R13, RZ, RZ, -R3 ;  /* 0x000000ffff0d7224 */ /* 0x001fce00078e0a03 */
.L_x_168:
[----:B------:R-:W0:Y:S01]  /*1610*/  LDCU UR7, c[0x0][0x3b4] ;  /* 0x00007680ff0777ac */ /* 0x000e220008000800 */
[----:B------:R-:W-:Y:S01]  /*1620*/  IABS R16, R3 ;  /* 0x0000000300107213 */ /* 0x000fe20000000000 */
[----:B------:R-:W1:Y:S03]  /*1630*/  LDCU UR6, c[0x0][0x3ac] ;  /* 0x00007580ff0677ac */ /* 0x000e660008000800 */
[----:B------:R-:W-:Y:S01]  /*1640*/  ISETP.NE.AND P2, PT, R13, R16, PT ;  /* 0x000000100d00720c */ /* 0x000fe20003f45270 */
[----:B------:R-:W2:Y:S01]  /*1650*/  LDCU UR4, c[0x0][0x3a0] ;  /* 0x00007400ff0477ac */ /* 0x000ea20008000800 */
[----:B------:R-:W3:Y:S01]  /*1660*/  LDCU UR5, c[0x0][0x3ac] ;  /* 0x00007580ff0577ac */ /* 0x000ee20008000800 */
[----:B0-----:R-:W-:-:S04]  /*1670*/  IMAD R18, R0, UR7, R3 ;  /* 0x0000000700127c24 */ /* 0x001fc8000f8e0203 */
[----:B------:R-:W-:Y:S02]  /*1680*/  IMAD.IADD R18, R18, 0x1, R13 ;  /* 0x0000000112127824 */ /* 0x000fe400078e020d */
[----:B-1----:R-:W-:-:S03]  /*1690*/  IMAD R20, R14, UR6, R3 ;  /* 0x000000060e147c24 */ /* 0x002fc6000f8e0203 */
[----:B--2---:R-:W-:Y:S01]  /*16a0*/  ISETP.GE.AND P0, PT, R18, UR4, PT ;  /* 0x0000000412007c0c */ /* 0x004fe2000bf06270 */
[----:B------:R-:W-:Y:S01]  /*16b0*/  IMAD.IADD R16, R20, 0x1, R13 ;  /* 0x0000000114107824 */ /* 0x000fe200078e020d */
[----:B------:R-:W-:Y:S01]  /*16c0*/  IADD3 R20, PT, PT, -R3, RZ, RZ ;  /* 0x000000ff03147210 */ /* 0x000fe20007ffe1ff */
[----:B------:R-:W-:Y:S01]  /*16d0*/  VIADD R13, R13, 0x1 ;  /* 0x000000010d0d7836 */ /* 0x000fe20000000000 */
[----:B------:R-:W-:Y:S01]  /*16e0*/  ISETP.GT.AND P0, PT, R18, -0x1, !P0 ;  /* 0xffffffff1200780c */ /* 0x000fe20004704270 */
[----:B---3--:R-:W-:-:S12]  /*16f0*/  IMAD R19, R16, UR5, R3 ;  /* 0x0000000510137c24 */ /* 0x008fd8000f8e0203 */
.L_x_167:
[----:B------:R-:W0:Y:S01]  /*1700*/  LDC R22, c[0x0][0x3a4] ;  /* 0x0000e900ff167b82 */ /* 0x000e220000000800 */
[----:B------:R-:W-:Y:S01]  /*1710*/  IMAD.IADD R15, R11, 0x1, R20 ;  /* 0x000000010b0f7824 */ /* 0x000fe200078e0214 */
[----:B------:R-:W-:Y:S04]  /*1720*/  BSSY.RECONVERGENT B1, `(.L_x_161) ;  /* 0x00000a1000017945 */ /* 0x000fe80003800200 */
[----:B0-----:R-:W-:-:S04]  /*1730*/  ISETP.GE.AND P1, PT, R15, R22, PT ;  /* 0x000000160f00720c */ /* 0x001fc80003f26270 */
[----:B------:R-:W-:-:S04]  /*1740*/  ISETP.GT.AND P1, PT, R15, -0x1, !P1 ;  /* 0xffffffff0f00780c */ /* 0x000fc80004f24270 */
[----:B------:R-:W-:-:S13]  /*1750*/  PLOP3.LUT P1, PT, P0, P1, PT, 0x80, 0x8 ;  /* 0x000000000008781c */ /* 0x000fda0000723070 */
[----:B------:R-:W-:Y:S05]  /*1760*/  @!P1 BRA `(.L_x_162) ;  /* 0x0000000800709947 */ /* 0x000fea0003800000 */
[----:B------:R-:W0:Y:S01]  /*1770*/  LDCU UR4, c[0x0][0x3a8] ;  /* 0x00007500ff0477ac */ /* 0x000e220008000800 */
[----:B------:R-:W-:Y:S01]  /*1780*/  IMAD R22, R18, R22, R15 ;  /* 0x0000001612167224 */ /* 0x000fe200078e020f */
[----:B------:R-:W-:Y:S01]  /*1790*/  MOV R15, RZ ;  /* 0x000000ff000f7202 */ /* 0x000fe20000000f00 */
[----:B0-----:R-:W-:-:S09]  /*17a0*/  UISETP.GE.U32.AND UP0, UPT, UR4, 0x10, UPT ;  /* 0x000000100400788c */ /* 0x001fd2000bf06070 */
[----:B------:R-:W-:Y:S05]  /*17b0*/  BRA.U !UP0, `(.L_x_163) ;  /* 0x0000000108f87547 */ /* 0x000fea000b800000 */
[----:B------:R-:W0:Y:S01]  /*17c0*/  S2R R16, SR_CgaCtaId ;  /* 0x0000000000107919 */ /* 0x000e220000008800 */
[----:B------:R-:W-:Y:S01]  /*17d0*/  MOV R15, 0x400 ;  /* 0x00000400000f7802 */ /* 0x000fe20000000f00 */
[----:B------:R-:W-:-:S03]  /*17e0*/  IMAD.MOV.U32 R23, RZ, RZ, RZ ;  /* 0x000000ffff177224 */ /* 0x000fc600078e00ff */
[----:B0-----:R-:W-:-:S07]  /*17f0*/  LEA R15, R16, R15, 0x18 ;  /* 0x0000000f100f7211 */ /* 0x001fce00078ec0ff */
.L_x_164:
[----:B------:R-:W0:Y:S01]  /*1800*/  LDC.64 R16, c[0x0][0x390] ;  /* 0x0000e400ff107b82 */ /* 0x000e220000000a00 */
[----:B------:R-:W-:-:S04]  /*1810*/  IMAD R25, R22, UR4, R23 ;  /* 0x0000000416197c24 */ /* 0x000fc8000f8e0217 */
[----:B0-----:R-:W-:-:S05]  /*1820*/  IMAD.WIDE R16, R25, 0x4, R16 ;  /* 0x0000000419107825 */ /* 0x001fca00078e0210 */
[----:B------:R-:W2:Y:S04]  /*1830*/  LDG.E R27, desc[UR8][R16.64] ;  /* 0x00000008101b7981 */ /* 0x000ea8000c1e1900 */
[----:B------:R-:W3:Y:S01]  /*1840*/  LDG.E R25, desc[UR8][R16.64+0x4] ;  /* 0x0000040810197981 */ /* 0x000ee2000c1e1900 */
[----:B------:R-:W-:-:S03]  /*1850*/  IMAD.IADD R24, R19, 0x1, R20 ;  /* 0x0000000113187824 */ /* 0x000fc600078e0214 */
[----:B------:R-:W4:Y:S01]  /*1860*/  LDG.E R29, desc[UR8][R16.64+0x8] ;  /* 0x00000808101d7981 */ /* 0x000f22000c1e1900 */
[----:B------:R-:W-:-:S05]  /*1870*/  IMAD R24, R24, UR4, R23 ;  /* 0x0000000418187c24 */ /* 0x000fca000f8e0217 */
[----:B------:R-:W-:-:S05]  /*1880*/  LEA R24, R24, R15, 0x2 ;  /* 0x0000000f18187211 */ /* 0x000fca00078e10ff */
[----:B------:R-:W2:Y:S04]  /*1890*/  LDS R26, [R24] ;  /* 0x00000000181a7984 */ /* 0x000ea80000000800 */
[----:B------:R-:W-:Y:S01]  /*18a0*/  LDS R28, [R24+0x8] ;  /* 0x00000800181c7984 */ /* 0x000fe20000000800 */
[----:B--2---:R-:W-:-:S03]  /*18b0*/  FFMA R26, R26, R27, R21 ;  /* 0x0000001b1a1a7223 */ /* 0x004fc60000000015 */
[----:B------:R-:W3:Y:S02]  /*18c0*/  LDS R21, [R24+0x4] ;  /* 0x0000040018157984 */ /* 0x000ee40000000800 */
[----:B---3--:R-:W-:Y:S02]  /*18d0*/  FFMA R27, R21, R25, R26 ;  /* 0x00000019151b7223 */ /* 0x008fe4000000001a */
[----:B------:R-:W2:Y:S04]  /*18e0*/  LDG.E R26, desc[UR8][R16.64+0xc] ;  /* 0x00000c08101a7981 */ /* 0x000ea8000c1e1900 */
[----:B------:R-:W3:Y:S04]  /*18f0*/  LDG.E R25, desc[UR8][R16.64+0x10] ;  /* 0x0000100810197981 */ /* 0x000ee8000c1e1900 */
[----:B------:R-:W5:Y:S01]  /*1900*/  LDG.E R21, desc[UR8][R16.64+0x14] ;  /* 0x0000140810157981 */ /* 0x000f62000c1e1900 */
[----:B----4-:R-:W-:-:S03]  /*1910*/  FFMA R27, R28, R29, R27 ;  /* 0x0000001d1c1b7223 */ /* 0x010fc6000000001b */
[----:B------:R-:W2:Y:S04]  /*1920*/  LDS R28, [R24+0xc] ;  /* 0x00000c00181c7984 */ /* 0x000ea80000000800 */
[----:B------:R-:W4:Y:S01]  /*1930*/  LDG.E R29, desc[UR8][R16.64+0x18] ;  /* 0x00001808101d7981 */ /* 0x000f22000c1e1900 */
[----:B--2---:R-:W-:-:S03]  /*1940*/  FFMA R26, R28, R26, R27 ;  /* 0x0000001a1c1a7223 */ /* 0x004fc6000000001b */
[----:B------:R-:W3:Y:S04]  /*1950*/  LDS R27, [R24+0x10] ;  /* 0x00001000181b7984 */ /* 0x000ee80000000800 */
[----:B------:R-:W-:Y:S01]  /*1960*/  LDS R28, [R24+0x18] ;  /* 0x00001800181c7984 */ /* 0x000fe20000000800 */
[----:B---3--:R-:W-:-:S03]  /*1970*/  FFMA R26, R27, R25, R26 ;  /* 0x000000191b1a7223 */ /* 0x008fc6000000001a */
[----:B------:R-:W5:Y:S02]  /*1980*/  LDS R25, [R24+0x14] ;  /* 0x0000140018197984 */ /* 0x000f640000000800 */
[----:B-----5:R-:W-:Y:S02]  /*1990*/  FFMA R27, R25, R21, R26 ;  /* 0x00000015191b7223 */ /* 0x020fe4000000001a */
        /* <DEDUP_REMOVED lines=16> */
[----:B------:R-:W2:Y:S02]  /*1aa0*/  LDS R28, [R24+0x2c] ;  /* 0x00002c00181c7984 */ /* 0x000ea40000000800 */
[----:B--2---:R-:W-:Y:S02]  /*1ab0*/  FFMA R26, R28, R26, R27 ;  /* 0x0000001a1c1a7223 */ /* 0x004fe4000000001b */
[----:B------:R-:W3:Y:S04]  /*1ac0*/  LDS R27, [R24+0x30] ;  /* 0x00003000181b7984 */ /* 0x000ee80000000800 */
[----:B------:R-:W-:Y:S01]  /*1ad0*/  LDS R28, [R24+0x3c] ;  /* 0x00003c00181c7984 */ /* 0x000fe20000000800 */
[----:B---3--:R-:W-:-:S03]  /*1ae0*/  FFMA R26, R27, R25, R26 ;  /* 0x000000191b1a7223 */ /* 0x008fc6000000001a */
[----:B------:R-:W5:Y:S04]  /*1af0*/  LDS R25, [R24+0x34] ;  /* 0x0000340018197984 */ /* 0x000f680000000800 */
[----:B------:R-:W2:Y:S01]  /*1b00*/  LDG.E R27, desc[UR8][R16.64+0x3c] ;  /* 0x00003c08101b7981 */ /* 0x000ea2000c1e1900 */
[----:B-----5:R-:W-:-:S03]  /*1b10*/  FFMA R21, R25, R21, R26 ;  /* 0x0000001519157223 */ /* 0x020fc6000000001a */
[----:B------:R-:W3:Y:S04]  /*1b20*/  LDG.E R25, desc[UR8][R16.64+0x38] ;  /* 0x0000380810197981 */ /* 0x000ee8000c1e1900 */
[----:B------:R-:W3:Y:S01]  /*1b30*/  LDS R26, [R24+0x38] ;  /* 0x00003800181a7984 */ /* 0x000ee20000000800 */
[----:B------:R-:W-:-:S05]  /*1b40*/  VIADD R23, R23, 0x10 ;  /* 0x0000001017177836 */ /* 0x000fca0000000000 */
[----:B------:R-:W-:Y:S01]  /*1b50*/  ISETP.NE.AND P1, PT, R23, R8, PT ;  /* 0x000000081700720c */ /* 0x000fe20003f25270 */
[----:B---3--:R-:W-:-:S04]  /*1b60*/  FFMA R21, R26, R25, R21 ;  /* 0x000000191a157223 */ /* 0x008fc80000000015 */
[----:B--2---:R-:W-:-:S08]  /*1b70*/  FFMA R21, R28, R27, R21 ;  /* 0x0000001b1c157223 */ /* 0x004fd00000000015 */
[----:B------:R-:W-:Y:S05]  /*1b80*/  @P1 BRA `(.L_x_164) ;  /* 0xfffffffc001c1947 */ /* 0x000fea000383ffff */
[----:B------:R-:W-:-:S07]  /*1b90*/  IMAD.MOV.U32 R15, RZ, RZ, R8 ;  /* 0x000000ffff0f7224 */ /* 0x000fce00078e0008 */
.L_x_163:
[----:B------:R-:W-:-:S13]  /*1ba0*/  ISETP.NE.AND P1, PT, R4, RZ, PT ;  /* 0x000000ff0400720c */ /* 0x000fda0003f25270 */
[----:B------:R-:W-:Y:S05]  /*1bb0*/  @!P1 BRA `(.L_x_162) ;  /* 0x00000004005c9947 */ /* 0x000fea0003800000 */
[----:B------:R-:W-:Y:S02]  /*1bc0*/  IADD3 R16, PT, PT, R4, -0x1, RZ ;  /* 0xffffffff04107810 */ /* 0x000fe40007ffe0ff */
[----:B------:R-:W-:Y:S02]  /*1bd0*/  ISETP.NE.AND P3, PT, R6, RZ, PT ;  /* 0x000000ff0600720c */ /* 0x000fe40003f65270 */
[----:B------:R-:W-:-:S13]  /*1be0*/  ISETP.GE.U32.AND P1, PT, R16, 0x7, PT ;  /* 0x000000071000780c */ /* 0x000fda0003f26070 */
[----:B------:R-:W-:Y:S05]  /*1bf0*/  @!P1 BRA `(.L_x_165) ;  /* 0x0000000000889947 */ /* 0x000fea0003800000 */
[----:B------:R-:W0:Y:S01]  /*1c00*/  LDC.64 R16, c[0x0][0x390] ;  /* 0x0000e400ff107b82 */ /* 0x000e220000000a00 */
[----:B------:R-:W-:-:S04]  /*1c10*/  IMAD R23, R22, UR4, R15 ;  /* 0x0000000416177c24 */ /* 0x000fc8000f8e020f */
[----:B0-----:R-:W-:-:S05]  /*1c20*/  IMAD.WIDE R16, R23, 0x4, R16 ;  /* 0x0000000417107825 */ /* 0x001fca00078e0210 */
[----:B------:R-:W2:Y:S01]  /*1c30*/  LDG.E R26, desc[UR8][R16.64] ;  /* 0x00000008101a7981 */ /* 0x000ea2000c1e1900 */
[----:B------:R-:W-:Y:S01]  /*1c40*/  MOV R23, 0x400 ;  /* 0x0000040000177802 */ /* 0x000fe20000000f00 */
[----:B------:R-:W-:Y:S01]  /*1c50*/  IMAD.IADD R28, R19, 0x1, R20 ;  /* 0x00000001131c7824 */ /* 0x000fe200078e0214 */
[----:B------:R-:W0:Y:S01]  /*1c60*/  S2R R24, SR_CgaCtaId ;  /* 0x0000000000187919 */ /* 0x000e220000008800 */
[----:B------:R-:W3:Y:S01]  /*1c70*/  LDG.E R25, desc[UR8][R16.64+0xc] ;  /* 0x00000c0810197981 */ /* 0x000ee2000c1e1900 */
[----:B0-----:R-:W-:Y:S01]  /*1c80*/  LEA R24, R24, R23, 0x18 ;  /* 0x0000001718187211 */ /* 0x001fe200078ec0ff */
[----:B------:R-:W-:-:S04]  /*1c90*/  IMAD R23, R28, UR4, R15 ;  /* 0x000000041c177c24 */ /* 0x000fc8000f8e020f */
[----:B------:R-:W-:Y:S02]  /*1ca0*/  IMAD R23, R23, 0x4, R24 ;  /* 0x0000000417177824 */ /* 0x000fe400078e0218 */
[----:B------:R-:W4:Y:S04]  /*1cb0*/  LDG.E R24, desc[UR8][R16.64+0x4] ;  /* 0x0000040810187981 */ /* 0x000f28000c1e1900 */
[----:B------:R-:W2:Y:S02]  /*1cc0*/  LDS R28, [R23] ;  /* 0x00000000171c7984 */ /* 0x000ea40000000800 */
[----:B--2---:R-:W-:Y:S02]  /*1cd0*/  FFMA R27, R28, R26, R21 ;  /* 0x0000001a1c1b7223 */ /* 0x004fe40000000015 */
[----:B------:R-:W2:Y:S04]  /*1ce0*/  LDG.E R26, desc[UR8][R16.64+0x8] ;  /* 0x00000808101a7981 */ /* 0x000ea8000c1e1900 */
[----:B------:R-:W5:Y:S04]  /*1cf0*/  LDG.E R21, desc[UR8][R16.64+0x10] ;  /* 0x0000100810157981 */ /* 0x000f68000c1e1900 */
[----:B------:R-:W4:Y:S02]  /*1d00*/  LDS R28, [R23+0x4] ;  /* 0x00000400171c7984 */ /* 0x000f240000000800 */
[----:B----4-:R-:W-:-:S02]  /*1d10*/  FFMA R27, R28, R24, R27 ;  /* 0x000000181c1b7223 */ /* 0x010fc4000000001b */
[----:B------:R-:W2:Y:S02]  /*1d20*/  LDS R24, [R23+0x8] ;  /* 0x0000080017187984 */ /* 0x000ea40000000800 */
[----:B--2---:R-:W-:Y:S02]  /*1d30*/  FFMA R24, R24, R26, R27 ;  /* 0x0000001a18187223 */ /* 0x004fe4000000001b */
[----:B------:R-:W3:Y:S02]  /*1d40*/  LDS R27, [R23+0xc] ;  /* 0x00000c00171b7984 */ /* 0x000ee40000000800 */
[----:B---3--:R-:W-:Y:S02]  /*1d50*/  FFMA R26, R27, R25, R24 ;  /* 0x000000191b1a7223 */ /* 0x008fe40000000018 */
[----:B------:R-:W2:Y:S04]  /*1d60*/  LDG.E R24, desc[UR8][R16.64+0x14] ;  /* 0x0000140810187981 */ /* 0x000ea8000c1e1900 */
[----:B------:R-:W5:Y:S04]  /*1d70*/  LDS R25, [R23+0x10] ;  /* 0x0000100017197984 */ /* 0x000f680000000800 */
[----:B------:R-:W3:Y:S01]  /*1d80*/  LDG.E R27, desc[UR8][R16.64+0x1c] ;  /* 0x00001c08101b7981 */ /* 0x000ee2000c1e1900 */
[----:B-----5:R-:W-:-:S03]  /*1d90*/  FFMA R25, R25, R21, R26 ;  /* 0x0000001519197223 */ /* 0x020fc6000000001a */
[----:B------:R-:W4:Y:S04]  /*1da0*/  LDG.E R21, desc[UR8][R16.64+0x18] ;  /* 0x0000180810157981 */ /* 0x000f28000c1e1900 */
[----:B------:R-:W2:Y:S01]  /*1db0*/  LDS R26, [R23+0x14] ;  /* 0x00001400171a7984 */ /* 0x000ea20000000800 */
[----:B------:R-:W-:Y:S01]  /*1dc0*/  IADD3 R15, PT, PT, R15, 0x8, RZ ;  /* 0x000000080f0f7810 */ /* 0x000fe20007ffe0ff */
[----:B--2---:R-:W-:Y:S02]  /*1dd0*/  FFMA R24, R26, R24, R25 ;  /* 0x000000181a187223 */ /* 0x004fe40000000019 */
[----:B------:R-:W4:Y:S04]  /*1de0*/  LDS R25, [R23+0x18] ;  /* 0x0000180017197984 */ /* 0x000f280000000800 */
[----:B------:R-:W3:Y:S01]  /*1df0*/  LDS R26, [R23+0x1c] ;  /* 0x00001c00171a7984 */ /* 0x000ee20000000800 */
[----:B----4-:R-:W-:-:S04]  /*1e00*/  FFMA R21, R25, R21, R24 ;  /* 0x0000001519157223 */ /* 0x010fc80000000018 */
[----:B---3--:R-:W-:-:S07]  /*1e10*/  FFMA R21, R26, R27, R21 ;  /* 0x0000001b1a157223 */ /* 0x008fce0000000015 */
.L_x_165:
[----:B------:R-:W-:Y:S05]  /*1e20*/  @!P3 BRA `(.L_x_162) ;  /* 0x0000000000c0b947 */ /* 0x000fea0003800000 */
[----:B------:R-:W-:Y:S01]  /*1e30*/  VIADD R16, R6, 0xffffffff ;  /* 0xffffffff06107836 */ /* 0x000fe20000000000 */
[----:B------:R-:W-:-:S04]  /*1e40*/  ISETP.NE.AND P3, PT, R9, RZ, PT ;  /* 0x000000ff0900720c */ /* 0x000fc80003f65270 */
        /* <DEDUP_REMOVED lines=11> */
[----:B------:R-:W-:Y:S02]  /*1f00*/  IMAD R23, R28, UR4, R15 ;  /* 0x000000041c177c24 */ /* 0x000fe4000f8e020f */
[----:B------:R-:W4:Y:S03]  /*1f10*/  LDG.E R28, desc[UR8][R16.64+0xc] ;  /* 0x00000c08101c7981 */ /* 0x000f26000c1e1900 */
[----:B------:R-:W-:-:S05]  /*1f20*/  LEA R23, R23, R26, 0x2 ;  /* 0x0000001a17177211 */ /* 0x000fca00078e10ff */
[----:B------:R-:W2:Y:S04]  /*1f30*/  LDS R26, [R23] ;  /* 0x00000000171a7984 */ /* 0x000ea80000000800 */
[----:B------:R-:W3:Y:S01]  /*1f40*/  LDS R27, [R23+0x4] ;  /* 0x00000400171b7984 */ /* 0x000ee20000000800 */
[----:B--2---:R-:W-:-:S03]  /*1f50*/  FFMA R24, R26, R24, R21 ;  /* 0x000000181a187223 */ /* 0x004fc60000000015 */
[----:B------:R-:W2:Y:S04]  /*1f60*/  LDG.E R21, desc[UR8][R16.64+0x8] ;  /* 0x0000080810157981 */ /* 0x000ea8000c1e1900 */
[----:B------:R-:W-:Y:S01]  /*1f70*/  LDS R26, [R23+0xc] ;  /* 0x00000c00171a7984 */ /* 0x000fe20000000800 */
[----:B---3--:R-:W-:-:S03]  /*1f80*/  FFMA R24, R27, R25, R24 ;  /* 0x000000191b187223 */ /* 0x008fc60000000018 */
[----:B------:R-:W2:Y:S01]  /*1f90*/  LDS R25, [R23+0x8] ;  /* 0x0000080017197984 */ /* 0x000ea20000000800 */
[----:B------:R-:W-:Y:S02]  /*1fa0*/  VIADD R15, R15, 0x4 ;  /* 0x000000040f0f7836 */ /* 0x000fe40000000000 */
[----:B--2---:R-:W-:-:S04]  /*1fb0*/  FFMA R21, R25, R21, R24 ;  /* 0x0000001519157223 */ /* 0x004fc80000000018 */
[----:B----4-:R-:W-:-:S07]  /*1fc0*/  FFMA R21, R26, R28, R21 ;  /* 0x0000001c1a157223 */ /* 0x010fce0000000015 */
.L_x_166:
[----:B------:R-:W-:Y:S05]  /*1fd0*/  @!P3 BRA `(.L_x_162) ;  /* 0x000000000054b947 */ /* 0x000fea0003800000 */
[----:B------:R-:W0:Y:S01]  /*1fe0*/  LDC.64 R16, c[0x0][0x390] ;  /* 0x0000e400ff107b82 */ /* 0x000e220000000a00 */
[----:B------:R-:W-:-:S04]  /*1ff0*/  IMAD R23, R22, UR4, R15 ;  /* 0x0000000416177c24 */ /* 0x000fc8000f8e020f */
[----:B0-----:R-:W-:-:S05]  /*2000*/  IMAD.WIDE R16, R23, 0x4, R16 ;  /* 0x0000000417107825 */ /* 0x001fca00078e0210 */
[----:B------:R-:W2:Y:S01]  /*2010*/  LDG.E R23, desc[UR8][R16.64] ;  /* 0x0000000810177981 */ /* 0x000ea2000c1e1900 */
[----:B------:R-:W-:Y:S01]  /*2020*/  IMAD.IADD R24, R19, 0x1, R20 ;  /* 0x0000000113187824 */ /* 0x000fe200078e0214 */
[----:B------:R-:W-:Y:S01]  /*2030*/  MOV R22, 0x400 ;  /* 0x0000040000167802 */ /* 0x000fe20000000f00 */
[----:B------:R-:W0:Y:S02]  /*2040*/  S2R R25, SR_CgaCtaId ;  /* 0x0000000000197919 */ /* 0x000e240000008800 */
[----:B------:R-:W-:Y:S01]  /*2050*/  IMAD R15, R24, UR4, R15 ;  /* 0x00000004180f7c24 */ /* 0x000fe2000f8e020f */
[----:B------:R-:W-:Y:S02]  /*2060*/  ISETP.NE.AND P1, PT, R9, 0x1, PT ;  /* 0x000000010900780c */ /* 0x000fe40003f25270 */
[----:B0-----:R-:W-:-:S04]  /*2070*/  LEA R22, R25, R22, 0x18 ;  /* 0x0000001619167211 */ /* 0x001fc800078ec0ff */
[----:B------:R-:W-:-:S05]  /*2080*/  LEA R25, R15, R22, 0x2 ;  /* 0x000000160f197211 */ /* 0x000fca00078e10ff */
[----:B------:R-:W2:Y:S02]  /*2090*/  LDS R22, [R25] ;  /* 0x0000000019167984 */ /* 0x000ea40000000800 */
[----:B--2---:R-:W-:Y:S01]  /*20a0*/  FFMA R21, R22, R23, R21 ;  /* 0x0000001716157223 */ /* 0x004fe20000000015 */
[----:B------:R-:W-:Y:S06]  /*20b0*/  @!P1 BRA `(.L_x_162) ;  /* 0x00000000001c9947 */ /* 0x000fec0003800000 */
[----:B------:R-:W-:Y:S01]  /*20c0*/  ISETP.NE.AND P1, PT, R9, 0x2, PT ;  /* 0x000000020900780c */ /* 0x000fe20003f25270 */
[----:B------:R-:W2:Y:S04]  /*20d0*/  LDG.E R15, desc[UR8][R16.64+0x4] ;  /* 0x00000408100f7981 */ /* 0x000ea8000c1e1900 */
[----:B------:R-:W2:Y:S08]  /*20e0*/  LDS R22, [R25+0x4] ;  /* 0x0000040019167984 */ /* 0x000eb00000000800 */
[----:B------:R-:W3:Y:S04]  /*20f0*/  @P1 LDG.E R23, desc[UR8][R16.64+0x8] ;  /* 0x0000080810171981 */ /* 0x000ee8000c1e1900 */
[----:B------:R-:W3:Y:S01]  /*2100*/  @P1 LDS R24, [R25+0x8] ;  /* 0x0000080019181984 */ /* 0x000ee20000000800 */
[----:B--2---:R-:W-:-:S04]  /*2110*/  FFMA R21, R22, R15, R21 ;  /* 0x0000000f16157223 */ /* 0x004fc80000000015 */
[----:B---3--:R-:W-:-:S07]  /*2120*/  @P1 FFMA R21, R24, R23, R21 ;  /* 0x0000001718151223 */ /* 0x008fce0000000015 */
.L_x_162:
[----:B------:R-:W-:Y:S05]  /*2130*/  BSYNC.RECONVERGENT B1 ;  /* 0x0000000000017941 */ /* 0x000fea0003800200 */
.L_x_161:
[----:B------:R-:W-:-:S04]  /*2140*/  IABS R15, R3 ;  /* 0x00000003000f7213 */ /* 0x000fc80000000000 */
[C---:B------:R-:W-:Y:S01]  /*2150*/  ISETP.NE.AND P1, PT, R20.reuse, R15, PT ;  /* 0x0000000f1400720c */ /* 0x040fe20003f25270 */
[----:B------:R-:W-:-:S12]  /*2160*/  VIADD R20, R20, 0x1 ;  /* 0x0000000114147836 */ /* 0x000fd80000000000 */
[----:B------:R-:W-:Y:S05]  /*2170*/  @P1 BRA `(.L_x_167) ;  /* 0xfffffff400601947 */ /* 0x000fea000383ffff */
[----:B------:R-:W-:Y:S05]  /*2180*/  @P2 BRA `(.L_x_168) ;  /* 0xfffffff400202947 */ /* 0x000fea000383ffff */
[----:B------:R-:W0:Y:S01]  /*2190*/  F2F.F64.F32 R18, R21 ;  /* 0x0000001500127310 */ /* 0x000e220000201800 */
[----:B------:R-:W-:Y:S01]  /*21a0*/  IMAD.MOV.U32 R13, RZ, RZ, RZ ;  /* 0x000000ffff0d7224 */ /* 0x000fe200078e00ff */
[----:B------:R-:W1:Y:S01]  /*21b0*/  LDC.64 R16, c[0x0][0x388] ;  /* 0x0000e200ff107b82 */ /* 0x000e620000000a00 */
[----:B------:R-:W2:Y:S01]  /*21c0*/  LDCU UR4, c[0x0][0x3b0] ;  /* 0x00007600ff0477ac */ /* 0x000ea20008000800 */
[----:B0-----:R-:W-:Y:S01]  /*21d0*/  DSETP.MAX.AND P0, P1, RZ, R18, PT ;  /* 0x00000012ff00722a */ /* 0x001fe2000390f000 */
[----:B------:R-:W-:-:S05]  /*21e0*/  MOV R20, R19 ;  /* 0x0000001300147202 */ /* 0x000fca0000000f00 */
[----:B------:R-:W-:Y:S01]  /*21f0*/  FSEL R15, R13, R20, P0 ;  /* 0x000000140d0f7208 */ /* 0x000fe20000000000 */
[----:B------:R-:W-:Y:S02]  /*2200*/  IMAD.MOV.U32 R13, RZ, RZ, R18 ;  /* 0x000000ffff0d7224 */ /* 0x000fe400078e0012 */
[----:B------:R-:W-:-:S05]  /*2210*/  IMAD.MOV.U32 R18, RZ, RZ, RZ ;  /* 0x000000ffff127224 */ /* 0x000fca00078e00ff */
[----:B------:R-:W-:Y:S02]  /*2220*/  @P1 LOP3.LUT R15, R20, 0x80000, RZ, 0xfc, !PT ;  /* 0x00080000140f1812 */ /* 0x000fe400078efcff */
[----:B------:R-:W-:Y:S01]  /*2230*/  SEL R18, R18, R13, P0 ;  /* 0x0000000d12127207 */ /* 0x000fe20000000000 */
[----:B------:R-:W-:Y:S01]  /*2240*/  IMAD.IADD R13, R10, 0x1, R12 ;  /* 0x000000010a0d7824 */ /* 0x000fe200078e020c */
[----:B------:R-:W-:-:S03]  /*2250*/  MOV R19, R15 ;  /* 0x0000000f00137202 */ /* 0x000fc60000000f00 */
[----:B--2---:R-:W-:Y:S02]  /*2260*/  IMAD R13, R13, UR4, R14 ;  /* 0x000000040d0d7c24 */ /* 0x004fe4000f8e020e */
[----:B------:R-:W-:Y:S01]  /*2270*/  VIADD R14, R14, 0x1 ;  /* 0x000000010e0e7836 */ /* 0x000fe20000000000 */
[----:B------:R-:W0:Y:S01]  /*2280*/  F2F.F32.F64 R19, R18 ;  /* 0x0000001200137310 */ /* 0x000e220000301000 */
[----:B-1----:R-:W-:-:S03]  /*2290*/  IMAD.WIDE R16, R13, 0x4, R16 ;  /* 0x000000040d107825 */ /* 0x002fc600078e0210 */
[----:B------:R-:W-:Y:S02]  /*22a0*/  ISETP.NE.AND P0, PT, R14, UR4, PT ;  /* 0x000000040e007c0c */ /* 0x000fe4000bf05270 */
[----:B0-----:R0:W-:Y:S11]  /*22b0*/  STG.E desc[UR8][R16.64], R19 ;  /* 0x0000001310007986 */ /* 0x0011f6000c101908 */
[----:B------:R-:W-:Y:S05]  /*22c0*/  @P0 BRA `(.L_x_169) ;  /* 0xfffffff000c80947 */ /* 0x000fea000383ffff */
[----:B------:R-:W1:Y:S01]  /*22d0*/  LDCU UR4, c[0x0][0x364] ;  /* 0x00006c80ff0477ac */ /* 0x000e620008000800 */
[----:B------:R-:W1:Y:S02]  /*22e0*/  LDC R11, c[0x0][0x374] ;  /* 0x0000dd00ff0b7b82 */ /* 0x000e640000000800 */
[----:B-1----:R-:W-:-:S05]  /*22f0*/  IMAD R12, R11, UR4, R12 ;  /* 0x000000040b0c7c24 */ /* 0x002fca000f8e020c */
[----:B------:R-:W-:-:S13]  /*2300*/  ISETP.GE.AND P0, PT, R12, R7, PT ;  /* 0x000000070c00720c */ /* 0x000fda0003f06270 */
[----:B------:R-:W-:Y:S05]  /*2310*/  @!P0 BRA `(.L_x_170) ;  /* 0xfffffff000a88947 */ /* 0x000fea000383ffff */
.L_x_160:
[----:B------:R-:W-:Y:S05]  /*2320*/  BSYNC.RECONVERGENT B0 ;  /* 0x0000000000007941 */ /* 0x000fea0003800200 */
.L_x_159:
[----:B------:R-:W1:Y:S01]  /*2330*/  LDCU UR4, c[0x0][0x360] ;  /* 0x00006c00ff0477ac */ /* 0x000e620008000800 */
[----:B------:R-:W1:Y:S02]  /*2340*/  LDC R11, c[0x0][0x370] ;  /* 0x0000dc00ff0b7b82 */ /* 0x000e640000000800 */
[----:B-1----:R-:W-:-:S05]  /*2350*/  IMAD R0, R11, UR4, R0 ;  /* 0x000000040b007c24 */ /* 0x002fca000f8e0200 */
[----:B------:R-:W-:-:S13]  /*2360*/  ISETP.GE.AND P0, PT, R0, R5, PT ;  /* 0x000000050000720c */ /* 0x000fda0003f06270 */
[----:B------:R-:W-:Y:S05]  /*2370*/  @!P0 BRA `(.L_x_171) ;  /* 0xfffffff000148947 */ /* 0x000fea000383ffff */
[----:B------:R-:W-:Y:S05]  /*2380*/  EXIT ;  /* 0x000000000000794d */ /* 0x000fea0003800000 */
.L_x_158:
[----:B------:R-:W0:Y:S02]  /*2390*/  LDC R3, c[0x0][0x3b0] ;  /* 0x0000ec00ff037b82 */ /* 0x000e240000000800 */
[C---:B0-----:R-:W-:Y:S02]  /*23a0*/  LOP3.LUT R14, R3.reuse, 0x7, RZ, 0xc0, !PT ;  /* 0x00000007030e7812 */ /* 0x041fe400078ec0ff */
[C---:B------:R-:W-:Y:S02]  /*23b0*/  LOP3.LUT R16, R3.reuse, 0x3, RZ, 0xc0, !PT ;  /* 0x0000000303107812 */ /* 0x040fe400078ec0ff */
[----:B------:R-:W-:Y:S02]  /*23c0*/  IADD3 R6, PT, PT, R14, -0x1, RZ ;  /* 0xffffffff0e067810 */ /* 0x000fe40007ffe0ff */
[----:B------:R-:W-:Y:S02]  /*23d0*/  LOP3.LUT R3, R3, 0x7ffffff8, RZ, 0xc0, !PT ;  /* 0x7ffffff803037812 */ /* 0x000fe400078ec0ff */
[----:B------:R-:W-:-:S13]  /*23e0*/  ISETP.GE.U32.AND P0, PT, R6, 0x3, PT ;  /* 0x000000030600780c */ /* 0x000fda0003f06070 */
.L_x_179:
[----:B------:R-:W-:Y:S01]  /*23f0*/  ISETP.GE.AND P1, PT, R2, R7, PT ;  /* 0x000000070200720c */ /* 0x000fe20003f26270 */
[----:B------:R-:W-:-:S12]  /*2400*/  BSSY.RECONVERGENT B0, `(.L_x_172) ;  /* 0x000004f000007945 */ /* 0x000fd80003800200 */
[----:B012---:R-:W-:Y:S05]  /*2410*/  @P1 BRA `(.L_x_173) ;  /* 0x0000000400341947 */ /* 0x007fea0003800000 */
[----:B------:R-:W0:Y:S01]  /*2420*/  LDC R8, c[0x0][0x3b4] ;  /* 0x0000ed00ff087b82 */ /* 0x000e220000000800 */
[----:B------:R-:W1:Y:S02]  /*2430*/  LDCU UR4, c[0x0][0x3a4] ;  /* 0x00007480ff0477ac */ /* 0x000e640008000800 */
[----:B-1----:R-:W-:Y:S01]  /*2440*/  IMAD R13, R0, UR4, RZ ;  /* 0x00000004000d7c24 */ /* 0x002fe2000f8e02ff */
[----:B0-----:R-:W-:-:S04]  /*2450*/  IABS R15, R8 ;  /* 0x00000008000f7213 */ /* 0x001fc80000000000 */
[----:B------:R-:W-:Y:S01]  /*2460*/  IABS R12, R13 ;  /* 0x0000000d000c7213 */ /* 0x000fe20000000000 */
[----:B------:R-:W0:Y:S01]  /*2470*/  I2F.RP R6, R15 ;  /* 0x0000000f00067306 */ /* 0x000e220000209400 */
[----:B------:R-:W-:-:S04]  /*2480*/  LOP3.LUT R13, R13, R8, RZ, 0x3c, !PT ;  /* 0x000000080d0d7212 */ /* 0x000fc800078e3cff */
[----:B------:R-:W-:-:S03]  /*2490*/  ISETP.GE.AND P1, PT, R13, RZ, PT ;  /* 0x000000ff0d00720c */ /* 0x000fc60003f26270 */
[----:B0-----:R-:W0:Y:S02]  /*24a0*/  MUFU.RCP R6, R6 ;  /* 0x0000000600067308 */ /* 0x001e240000001000 */
[----:B0-----:R-:W-:-:S06]  /*24b0*/  VIADD R11, R6, 0xffffffe ;  /* 0x0ffffffe060b7836 */ /* 0x001fcc0000000000 */
[----:B------:R-:W0:Y:S02]  /*24c0*/  F2I.FTZ.U32.TRUNC.NTZ R11, R11 ;  /* 0x0000000b000b7305 */ /* 0x000e24000021f000 */
[----:B0-----:R-:W-:-:S04]  /*24d0*/  IMAD.MOV R10, RZ, RZ, -R11 ;  /* 0x000000ffff0a7224 */ /* 0x001fc800078e0a0b */
[----:B------:R-:W-:Y:S02]  /*24e0*/  IMAD R17, R10, R15, RZ ;  /* 0x0000000f0a117224 */ /* 0x000fe400078e02ff */
[----:B------:R-:W-:-:S05]  /*24f0*/  HFMA2 R10, -RZ, RZ, 0, 0 ;  /* 0x00000000ff0a7431 */ /* 0x000fca00000001ff */
[----:B------:R-:W-:-:S04]  /*2500*/  IMAD.HI.U32 R17, R11, R17, R10 ;  /* 0x000000110b117227 */ /* 0x000fc800078e000a */
[----:B------:R-:W-:-:S04]  /*2510*/  IMAD.MOV.U32 R10, RZ, RZ, R12 ;  /* 0x000000ffff0a7224 */ /* 0x000fc800078e000c */
[----:B------:R-:W-:-:S04]  /*2520*/  IMAD.HI.U32 R6, R17, R10, RZ ;  /* 0x0000000a11067227 */ /* 0x000fc800078e00ff */
[----:B------:R-:W-:-:S04]  /*2530*/  IMAD.MOV R11, RZ, RZ, -R6 ;  /* 0x000000ffff0b7224 */ /* 0x000fc800078e0a06 */
[----:B------:R-:W-:-:S05]  /*2540*/  IMAD R10, R15, R11, R10 ;  /* 0x0000000b0f0a7224 */ /* 0x000fca00078e020a */
[----:B------:R-:W-:-:S13]  /*2550*/  ISETP.GT.U32.AND P3, PT, R15, R10, PT ;  /* 0x0000000a0f00720c */ /* 0x000fda0003f64070 */
[-C--:B------:R-:W-:Y:S01]  /*2560*/  @!P3 IADD3 R10, PT, PT, R10, -R15.reuse, RZ ;  /* 0x8000000f0a0ab210 */ /* 0x080fe20007ffe0ff */
[----:B------:R-:W-:Y:S01]  /*2570*/  @!P3 VIADD R6, R6, 0x1 ;  /* 0x000000010606b836 */ /* 0x000fe20000000000 */
[----:B------:R-:W-:Y:S02]  /*2580*/  ISETP.NE.AND P3, PT, R8, RZ, PT ;  /* 0x000000ff0800720c */ /* 0x000fe40003f65270 */
[----:B------:R-:W-:Y:S01]  /*2590*/  ISETP.GE.U32.AND P2, PT, R10, R15, PT ;  /* 0x0000000f0a00720c */ /* 0x000fe20003f46070 */
[----:B------:R-:W-:-:S12]  /*25a0*/  IMAD.MOV.U32 R15, RZ, RZ, R2 ;  /* 0x000000ffff0f7224 */ /* 0x000fd800078e0002 */
[----:B------:R-:W-:-:S05]  /*25b0*/  @P2 VIADD R6, R6, 0x1 ;  /* 0x0000000106062836 */ /* 0x000fca0000000000 */
[----:B------:R-:W-:Y:S02]  /*25c0*/  @!P1 IADD3 R6, PT, PT, -R6, RZ, RZ ;  /* 0x000000ff06069210 */ /* 0x000fe40007ffe1ff */
[----:B------:R-:W-:-:S07]  /*25d0*/  @!P3 LOP3.LUT R6, RZ, R8, RZ, 0x33, !PT ;  /* 0x00000008ff06b212 */ /* 0x000fce00078e33ff */
.L_x_178:
[----:B0-----:R-:W0:Y:S01]  /*25e0*/  LDC R17, c[0x0][0x3b0] ;  /* 0x0000ec00ff117b82 */ /* 0x001e220000000800 */
[----:B------:R-:W-:Y:S01]  /*25f0*/  IMAD.IADD R8, R6, 0x1, R15 ;  /* 0x0000000106087824 */ /* 0x000fe200078e020f */
[----:B------:R-:W-:Y:S01]  /*2600*/  IADD3 R15, PT, PT, R4, R15, RZ ;  /* 0x0000000f040f7210 */ /* 0x000fe20007ffe0ff */
[----:B------:R-:W-:-:S03]  /*2610*/  IMAD.MOV.U32 R18, RZ, RZ, RZ ;  /* 0x000000ffff127224 */ /* 0x000fc600078e00ff */
[----:B------:R-:W-:Y:S02]  /*2620*/  ISETP.GE.AND P1, PT, R15, R7, PT ;  /* 0x000000070f00720c */ /* 0x000fe40003f26270 */
[----:B0-----:R-:W-:-:S13]  /*2630*/  ISETP.GE.U32.AND P2, PT, R17, 0x8, PT ;  /* 0x000000081100780c */ /* 0x001fda0003f46070 */
[----:B-12---:R-:W-:Y:S05]  /*2640*/  @!P2 BRA `(.L_x_174) ;  /* 0x000000000040a947 */ /* 0x006fea0003800000 */
[----:B------:R-:W0:Y:S01]  /*2650*/  LDC.64 R10, c[0x0][0x388] ;  /* 0x0000e200ff0a7b82 */ /* 0x000e220000000a00 */
[----:B------:R-:W-:-:S07]  /*2660*/  IMAD.MOV.U32 R18, RZ, RZ, RZ ;  /* 0x000000ffff127224 */ /* 0x000fce00078e00ff */
.L_x_175:
[----:B-1----:R-:W-:Y:S01]  /*2670*/  IMAD R13, R8, R17, R18 ;  /* 0x00000011080d7224 */ /* 0x002fe200078e0212 */
[----:B------:R-:W-:-:S03]  /*2680*/  IADD3 R18, PT, PT, R18, 0x8, RZ ;  /* 0x0000000812127810 */ /* 0x000fc60007ffe0ff */
[----:B0-----:R-:W-:Y:S01]  /*2690*/  IMAD.WIDE R12, R13, 0x4, R10 ;  /* 0x000000040d0c7825 */ /* 0x001fe200078e020a */
[----:B------:R-:W-:-:S04]  /*26a0*/  ISETP.NE.AND P2, PT, R18, R3, PT ;  /* 0x000000031200720c */ /* 0x000fc80003f45270 */
        /* <DEDUP_REMOVED lines=10> */
.L_x_174:
[----:B------:R-:W-:-:S13]  /*2750*/  ISETP.NE.AND P2, PT, R14, RZ, PT ;  /* 0x000000ff0e00720c */ /* 0x000fda0003f45270 */
[----:B------:R-:W-:Y:S05]  /*2760*/  @!P2 BRA `(.L_x_176) ;  /* 0x00000000005ca947 */ /* 0x000fea0003800000 */
[----:B------:R-:W-:Y:S01]  /*2770*/  ISETP.NE.AND P2, PT, R16, RZ, PT ;  /* 0x000000ff1000720c */ /* 0x000fe20003f45270 */
[----:B------:R-:W-:-:S12]  /*2780*/  @!P0 BRA `(.L_x_177) ;  /* 0x0000000000208947 */ /* 0x000fd80003800000 */
[----:B------:R-:W0:Y:S01]  /*2790*/  LDC.64 R10, c[0x0][0x388] ;  /* 0x0000e200ff0a7b82 */ /* 0x000e220000000a00 */
[----:B-1----:R-:W-:Y:S02]  /*27a0*/  IMAD R13, R8, R17, R18 ;  /* 0x00000011080d7224 */ /* 0x002fe400078e0212 */
[----:B------:R-:W-:Y:S02]  /*27b0*/  VIADD R18, R18, 0x4 ;  /* 0x0000000412127836 */ /* 0x000fe40000000000 */
[----:B0-----:R-:W-:-:S05]  /*27c0*/  IMAD.WIDE R10, R13, 0x4, R10 ;  /* 0x000000040d0a7825 */ /* 0x001fca00078e020a */
[----:B------:R0:W-:Y:S04]  /*27d0*/  STG.E desc[UR8][R10.64], RZ ;  /* 0x000000ff0a007986 */ /* 0x0001e8000c101908 */
[----:B------:R0:W-:Y:S04]  /*27e0*/  STG.E desc[UR8][R10.64+0x4], RZ ;  /* 0x000004ff0a007986 */ /* 0x0001e8000c101908 */
[----:B------:R0:W-:Y:S04]  /*27f0*/  STG.E desc[UR8][R10.64+0x8], RZ ;  /* 0x000008ff0a007986 */ /* 0x0001e8000c101908 */
[----:B------:R0:W-:Y:S02]  /*2800*/  STG.E desc[UR8][R10.64+0xc], RZ ;  /* 0x00000cff0a007986 */ /* 0x0001e4000c101908 */
.L_x_177:
[----:B------:R-:W-:Y:S05]  /*2810*/  @!P2 BRA `(.L_x_176) ;  /* 0x000000000030a947 */ /* 0x000fea0003800000 */
[----:B------:R-:W-:Y:S02]  /*2820*/  ISETP.NE.AND P2, PT, R16, 0x1, PT ;  /* 0x000000011000780c */ /* 0x000fe40003f45270 */
[----:B------:R-:W-:-:S11]  /*2830*/  LOP3.LUT P3, RZ, R17, 0x1, RZ, 0xc0, !PT ;  /* 0x0000000111ff7812 */ /* 0x000fd6000786c0ff */
[----:B-1----:R-:W1:Y:S01]  /*2840*/  @P2 LDC.64 R12, c[0x0][0x388] ;  /* 0x0000e200ff0c2b82 */ /* 0x002e620000000a00 */
[----:B------:R-:W-:Y:S01]  /*2850*/  @P2 IMAD R19, R8, R17, R18 ;  /* 0x0000001108132224 */ /* 0x000fe200078e0212 */
[----:B------:R-:W-:-:S05]  /*2860*/  @P2 IADD3 R18, PT, PT, R18, 0x2, RZ ;  /* 0x0000000212122810 */ /* 0x000fca0007ffe0ff */
[----:B------:R-:W-:Y:S01]  /*2870*/  @P3 IMAD R17, R8, R17, R18 ;  /* 0x0000001108113224 */ /* 0x000fe200078e0212 */
[----:B0-----:R-:W0:Y:S01]  /*2880*/  @P3 LDC.64 R10, c[0x0][0x388] ;  /* 0x0000e200ff0a3b82 */ /* 0x001e220000000a00 */
[----:B-1----:R-:W-:-:S05]  /*2890*/  @P2 IMAD.WIDE R12, R19, 0x4, R12 ;  /* 0x00000004130c2825 */ /* 0x002fca00078e020c */
[----:B------:R2:W-:Y:S01]  /*28a0*/  @P2 STG.E desc[UR8][R12.64], RZ ;  /* 0x000000ff0c002986 */ /* 0x0005e2000c101908 */
[----:B0-----:R-:W-:-:S03]  /*28b0*/  @P3 IMAD.WIDE R10, R17, 0x4, R10 ;  /* 0x00000004110a3825 */ /* 0x001fc600078e020a */
[----:B------:R2:W-:Y:S04]  /*28c0*/  @P2 STG.E desc[UR8][R12.64+0x4], RZ ;  /* 0x000004ff0c002986 */ /* 0x0005e8000c101908 */
[----:B------:R2:W-:Y:S02]  /*28d0*/  @P3 STG.E desc[UR8][R10.64], RZ ;  /* 0x000000ff0a003986 */ /* 0x0005e4000c101908 */
.L_x_176:
[----:B------:R-:W-:Y:S05]  /*28e0*/  @!P1 BRA `(.L_x_178) ;  /* 0xfffffffc003c9947 */ /* 0x000fea000383ffff */
.L_x_173:
[----:B------:R-:W-:Y:S05]  /*28f0*/  BSYNC.RECONVERGENT B0 ;  /* 0x0000000000007941 */ /* 0x000fea0003800200 */
.L_x_172:
[----:B------:R-:W-:-:S05]  /*2900*/  IMAD.IADD R0, R9, 0x1, R0 ;  /* 0x0000000109007824 */ /* 0x000fca00078e0200 */
[----:B------:R-:W-:-:S13]  /*2910*/  ISETP.GE.AND P1, PT, R0, R5, PT ;  /* 0x000000050000720c */ /* 0x000fda0003f26270 */
[----:B------:R-:W-:Y:S05]  /*2920*/  @!P1 BRA `(.L_x_179) ;  /* 0xfffffff800b09947 */ /* 0x000fea000383ffff */
[----:B------:R-:W-:Y:S05]  /*2930*/  EXIT ;  /* 0x000000000000794d */ /* 0x000fea0003800000 */
        .weak           $__internal_2_$__cuda_sm3x_div_rn_noftz_f32_slowpath
        .type           $__internal_2_$__cuda_sm3x_div_rn_noftz_f32_slowpath,@function
        .size           $__internal_2_$__cuda_sm3x_div_rn_noftz_f32_slowpath,(.L_x_191 - $__internal_2_$__cuda_sm3x_div_rn_noftz_f32_slowpath)
$__internal_2_$__cuda_sm3x_div_rn_noftz_f32_slowpath:
[--C-:B------:R-:W-:Y:S01]  /*2940*/  SHF.R.U32.HI R11, RZ, 0x17, R7.reuse ;  /* 0x00000017ff0b7819 */ /* 0x100fe20000011607 */
[----:B------:R-:W-:Y:S01]  /*2950*/  IMAD.MOV.U32 R13, RZ, RZ, R7 ;  /* 0x000000ffff0d7224 */ /* 0x000fe200078e0007 */
[----:B------:R-:W-:Y:S02]  /*2960*/  SHF.R.U32.HI R10, RZ, 0x17, R4 ;  /* 0x00000017ff0a7819 */ /* 0x000fe40000011604 */
[----:B------:R-:W-:Y:S02]  /*2970*/  LOP3.LUT R11, R11, 0xff, RZ, 0xc0, !PT ;  /* 0x000000ff0b0b7812 */ /* 0x000fe400078ec0ff */
[----:B------:R-:W-:-:S03]  /*2980*/  LOP3.LUT R16, R10, 0xff, RZ, 0xc0, !PT ;  /* 0x000000ff0a107812 */ /* 0x000fc600078ec0ff */
[----:B------:R-:W-:Y:S01]  /*2990*/  VIADD R14, R11, 0xffffffff ;  /* 0xffffffff0b0e7836 */ /* 0x000fe20000000000 */
[----:B------:R-:W-:-:S04]  /*29a0*/  IADD3 R12, PT, PT, R16, -0x1, RZ ;  /* 0xffffffff100c7810 */ /* 0x000fc80007ffe0ff */
        /* <DEDUP_REMOVED lines=27> */
.L_x_180:
[----:B------:R-:W-:-:S04]  /*2b60*/  LEA R12, R11, 0xc0800000, 0x17 ;  /* 0xc08000000b0c7811 */ /* 0x000fc800078eb8ff */
[----:B------:R-:W-:Y:S01]  /*2b70*/  IADD3 R13, PT, PT, -R12, R13, RZ ;  /* 0x0000000d0c0d7210 */ /* 0x000fe20007ffe1ff */
[----:B------:R-:W-:-:S03]  /*2b80*/  VIADD R12, R16, 0xffffff81 ;  /* 0xffffff81100c7836 */ /* 0x000fc60000000000 */
[----:B------:R0:W1:Y:S01]  /*2b90*/  MUFU.RCP R14, R13 ;  /* 0x0000000d000e7308 */ /* 0x0000620000001000 */
[----:B------:R-:W-:Y:S01]  /*2ba0*/  FADD.FTZ R15, -R13, -RZ ;  /* 0x800000ff0d0f7221 */ /* 0x000fe20000010100 */
[C---:B------:R-:W-:Y:S01]  /*2bb0*/  IMAD R4, R12.reuse, -0x800000, R4 ;  /* 0xff8000000c047824 */ /* 0x040fe200078e0204 */
[----:B0-----:R-:W-:-:S05]  /*2bc0*/  IADD3 R13, PT, PT, R12, 0x7f, -R11 ;  /* 0x0000007f0c0d7810 */ /* 0x001fca0007ffe80b */
[----:B------:R-:W-:Y:S02]  /*2bd0*/  IMAD.IADD R13, R13, 0x1, R10 ;  /* 0x000000010d0d7824 */ /* 0x000fe400078e020a */
[----:B-1----:R-:W-:-:S04]  /*2be0*/  FFMA R17, R14, R15, 1 ;  /* 0x3f8000000e117423 */ /* 0x002fc8000000000f */
        /* <DEDUP_REMOVED lines=41> */
.L_x_186:
[----:B------:R-:W-:-:S04]  /*2e80*/  LOP3.LUT R4, R4, 0x80000000, RZ, 0xc0, !PT ;  /* 0x8000000004047812 */ /* 0x000fc800078ec0ff */
[----:B------:R-:W-:Y:S01]  /*2e90*/  LOP3.LUT R4, R4, 0x7f800000, RZ, 0xfc, !PT ;  /* 0x7f80000004047812 */ /* 0x000fe200078efcff */
[----:B------:R-:W-:Y:S06]  /*2ea0*/  BRA `(.L_x_187) ;  /* 0x0000000000287947 */ /* 0x000fec0003800000 */
.L_x_185:
[----:B------:R-:W-:Y:S01]  /*2eb0*/  IMAD R4, R13, 0x800000, R4 ;  /* 0x008000000d047824 */ /* 0x000fe200078e0204 */
[----:B------:R-:W-:Y:S06]  /*2ec0*/  BRA `(.L_x_187) ;  /* 0x0000000000207947 */ /* 0x000fec0003800000 */
.L_x_184:
[----:B------:R-:W-:-:S04]  /*2ed0*/  LOP3.LUT R4, R13, 0x80000000, R4, 0x48, !PT ;  /* 0x800000000d047812 */ /* 0x000fc800078e4804 */
[----:B------:R-:W-:Y:S01]  /*2ee0*/  LOP3.LUT R4, R4, 0x7f800000, RZ, 0xfc, !PT ;  /* 0x7f80000004047812 */ /* 0x000fe200078efcff */
[----:B------:R-:W-:Y:S06]  /*2ef0*/  BRA `(.L_x_187) ;  /* 0x0000000000147947 */ /* 0x000fec0003800000 */
.L_x_183:
[----:B------:R-:W-:Y:S01]  /*2f00*/  LOP3.LUT R4, R13, 0x80000000, R4, 0x48, !PT ;  /* 0x800000000d047812 */ /* 0x000fe200078e4804 */
[----:B------:R-:W-:Y:S06]  /*2f10*/  BRA `(.L_x_187) ;  /* 0x00000000000c7947 */ /* 0x000fec0003800000 */
.L_x_182:
[----:B------:R-:W0:Y:S01]  /*2f20*/  MUFU.RSQ R4, -QNAN ;  /* 0xffc0000000047908 */ /* 0x000e220000001400 */
[----:B------:R-:W-:Y:S05]  /*2f30*/  BRA `(.L_x_187) ;  /* 0x0000000000047947 */ /* 0x000fea0003800000 */
.L_x_181:
[----:B------:R-:W-:-:S07]  /*2f40*/  FADD.FTZ R4, R4, R7 ;  /* 0x0000000704047221 */ /* 0x000fce0000010000 */
.L_x_187:
[----:B------:R-:W-:Y:S01]  /*2f50*/  MOV R10, R8 ;  /* 0x00000008000a7202 */ /* 0x000fe20000000f00 */
[----:B------:R-:W-:-:S04]  /*2f60*/  IMAD.MOV.U32 R11, RZ, RZ, 0x0 ;  /* 0x00000000ff0b7424 */ /* 0x000fc800078e00ff */
[----:B0-----:R-:W-:Y:S05]  /*2f70*/  RET.REL.NODEC R10 `(_Z6conv2diPfS_S_iiiiii) ;  /* 0xffffffd00a207950 */ /* 0x001fea0003c3ffff */
.L_x_188:
        /* <DEDUP_REMOVED lines=16> */
.L_x_191:


//--------------------- .nv.shared._Z6concatiPfS_S_i --------------------------
	.section	.nv.shared._Z6concatiPfS_S_i,"aw",@nobits
	.sectionflags	@""
	.align	16
	.zero		1024


//--------------------- .nv.shared.reserved.0     --------------------------
	.section	.nv.shared.reserved.0,"aw",@nobits
	.weak		__nv_reservedSMEM_offset_0_alias
	.size		__nv_reservedSMEM_offset_0_alias, 0, 64
	.other		__nv_reservedSMEM_offset_0_alias,@"STO_CUDA_RESERVED_SHARED STV_DEFAULT"
__nv_reservedSMEM_offset_0_alias:
	.zero		0
	.zero		64


//--------------------- .nv.shared._Z11dot_productiPfS_S_i --------------------------
	.section	.nv.shared._Z11dot_productiPfS_S_i,"aw",@nobits
	.sectionflags	@""
	.align	16
	.zero		1024


//--------------------- .nv.shared._Z3gapiPfS_iii --------------------------
	.section	.nv.shared._Z3gapiPfS_iii,"aw",@nobits
	.sectionflags	@""
	.align	16
	.zero		1024


//--------------------- .nv.shared._Z12mean_poolingiPfS_iiiii --------------------------
	.section	.nv.shared._Z12mean_poolingiPfS_iiiii,"aw",@nobits
	.sectionflags	@""
	.align	16
	.zero		1024


//--------------------- .nv.shared._Z6conv2diPfS_S_iiiiii --------------------------
	.section	.nv.shared._Z6conv2diPfS_S_iiiiii,"aw",@nobits
	.sectionflags	@""
	.align	16
	.zero		1024


//--------------------- .nv.constant0._Z6concatiPfS_S_i --------------------------
	.section	.nv.constant0._Z6concatiPfS_S_i,"a",@progbits
	.sectionflags	@""
	.align	4
.nv.constant0._Z6concatiPfS_S_i:
	.zero		932


//--------------------- .nv.constant0._Z11dot_productiPfS_S_i --------------------------
	.section	.nv.constant0._Z11dot_productiPfS_S_i,"a",@progbits
	.sectionflags	@""
	.align	4
.nv.constant0._Z11dot_productiPfS_S_i:
	.zero		932


//--------------------- .nv.constant0._Z3gapiPfS_iii --------------------------
	.section	.nv.constant0._Z3gapiPfS_iii,"a",@progbits
	.sectionflags	@""
	.align	4
.nv.constant0._Z3gapiPfS_iii:
	.zero		932


//--------------------- .nv.constant0._Z12mean_poolingiPfS_iiiii --------------------------
	.section	.nv.constant0._Z12mean_poolingiPfS_iiiii,"a",@progbits
	.sectionflags	@""
	.align	4
.nv.constant0._Z12mean_poolingiPfS_iiiii:
	.zero		940


//--------------------- .nv.constant0._Z6conv2diPfS_S_iiiiii --------------------------
	.section	.nv.constant0._Z6conv2diPfS_S_iiiiii,"a",@progbits
	.sectionflags	@""
	.align	4
.nv.constant0._Z6conv2diPfS_S_iiiiii:
	.zero		952


//--------------------- SYMBOLS --------------------------

	.type		.nv.reservedSmem.offset0,@object
	.size		.nv.reservedSmem.offset0,0x4
	.type		.nv.reservedSmem.cap,@object
	.size		.nv.reservedSmem.cap,0x4
